// auto-generated by cutlass_sweep.gemm — config: {"arch": "sm_90", "cluster_m": 1, "cluster_n": 1, "dtype": "bf16", "dtype_b": "bf16", "layout": "nt", "stages": 6, "tile_k": 32, "tile_m": 128, "tile_n": 256}
#include "cutlass/cutlass.h"
#include "cutlass/gemm/collective/collective_builder.hpp"
#include "cutlass/gemm/device/gemm_universal_adapter.h"
#include "cutlass/gemm/kernel/gemm_universal.hpp"
#include "cutlass/epilogue/collective/collective_builder.hpp"

using ElemA = cutlass::bfloat16_t;
using ElemB = cutlass::bfloat16_t;
using ElemCD = cutlass::bfloat16_t;
using Acc  = float;
using TileShape    = cute::Shape<cute::_128, cute::_256, cute::_32>;
using ClusterShape = cute::Shape<cute::_1, cute::_1, cute::_1>;

using CollectiveEpilogue = typename cutlass::epilogue::collective::CollectiveBuilder<
    cutlass::arch::Sm90, cutlass::arch::OpClassTensorOp,
    TileShape, ClusterShape,
    cutlass::epilogue::collective::EpilogueTileAuto,
    Acc, Acc,
    ElemCD, cutlass::layout::RowMajor, 128 / cutlass::sizeof_bits<ElemCD>::value,
    ElemCD, cutlass::layout::RowMajor, 128 / cutlass::sizeof_bits<ElemCD>::value,
    cutlass::epilogue::collective::EpilogueScheduleAuto
  >::CollectiveOp;

using CollectiveMainloop = typename cutlass::gemm::collective::CollectiveBuilder<
    cutlass::arch::Sm90, cutlass::arch::OpClassTensorOp,
    ElemA, cutlass::layout::RowMajor, 128 / cutlass::sizeof_bits<ElemA>::value,
    ElemB, cutlass::layout::ColumnMajor, 128 / cutlass::sizeof_bits<ElemB>::value,
    Acc,
    TileShape, ClusterShape,
    cutlass::gemm::collective::StageCount<6>,
    cutlass::gemm::collective::KernelScheduleAuto
  >::CollectiveOp;

using GemmKernel = cutlass::gemm::kernel::GemmUniversal<
    cute::Shape<int,int,int,int>,
    CollectiveMainloop,
    CollectiveEpilogue
>;
using Gemm = cutlass::gemm::device::GemmUniversalAdapter<GemmKernel>;

// Force the device kernel symbol into the cubin without needing a host main.
auto* _anchor = &cutlass::device_kernel<GemmKernel>;


// ===== COMPILED SASS (sm_90a) =====

	.target	sm_90a

	.elftype	@"ET_EXEC"


//--------------------- .note.nv.tkinfo           --------------------------
	.section	.note.nv.tkinfo,"",@"SHT_NOTE"
	.sectionflags	@"SHF_NOTE_NV_TKINFO"
	.tkinfo
        /*0018*/ 	.word	0x00000002
        /*0030*/ 	.string	""
        /*0030*/ 	.string	"ptxas"
        /*0030*/ 	.string	"Cuda compilation tools, release 13.0, V13.0.88"
        /*0030*/ 	.string	"Build cuda_13.0.r13.0/compiler.36424714_0"
        /*0030*/ 	.string	"-arch sm_90a -m 64 "



//--------------------- .note.nv.cuinfo           --------------------------
	.section	.note.nv.cuinfo,"",@"SHT_NOTE"
	.sectionflags	@"SHF_NOTE_NV_CUINFO"
        /*0018*/ 	.short	0x0002
        /*001a*/ 	.short	0x005a
        /*001c*/ 	.short	0x0082
	.zero		2


//--------------------- .nv.info                  --------------------------
	.section	.nv.info,"",@"SHT_CUDA_INFO"
	.align	4


	//----- nvinfo : EIATTR_REGCOUNT
	.align		4
        /*0000*/ 	.byte	0x04, 0x2f
        /*0002*/ 	.short	(.L_15 - .L_14)
	.align		4
.L_14:
        /*0004*/ 	.word	index@(_ZN7cutlass13device_kernelINS_4gemm6kernel13GemmUniversalIN4cute5tupleIJiiiiEEENS1_10collective13CollectiveMmaINS1_34MainloopSm90TmaGmmaWarpSpecializedILi6ENS5_IJNS4_1CILi1EEESB_SB_EEENS1_35KernelTmaWarpSpecializedCooperativeEEENS5_IJNSA_ILi128EEENSA_ILi256EEENSA_ILi32EEEEEENS_10bfloat16_tENS5_IJlSB_lEEESJ_SK_NS4_8TiledMMAINS4_8MMA_AtomIJNS4_4SM904GMMA28MMA_64x256x16_F32BF16BF16_SSILNSO_5MajorE0ELSQ_0ELNSO_7ScaleInE1ELSR_1EEEEEENS4_6LayoutINS5_IJNSA_ILi2EEESB_SB_EEENS5_IJSB_NSA_ILi0EEESX_EEEEENS5_IJNS4_10UnderscoreES10_S10_EEEEENS4_13SM90_TMA_LOADENS4_14ComposedLayoutINS4_7SwizzleILi2ELi4ELi3EEENS4_18smem_ptr_flag_bitsILi16EEENSU_INS5_IJNSA_ILi8EEESH_EEENS5_IJSH_SB_EEEEEEEvNS4_8identityES13_S1D_vS1E_EENS_8epilogue10collective6detail29Sm90TmaWarpSpecializedAdapterINS1H_15DefaultEpilogueISJ_SK_SK_NS1G_6thread17LinearCombinationISJ_Li1EffLNS1L_9ScaleType4KindE0ELNS_15FloatRoundStyleE2ESJ_EENS1_15EpilogueDefaultEEEEEvvEEEEvNT_6ParamsE)
        /*0008*/ 	.word	0x000000a8


	//----- nvinfo : EIATTR_FRAME_SIZE
	.align		4
.L_15:
        /*000c*/ 	.byte	0x04, 0x11
        /*000e*/ 	.short	(.L_17 - .L_16)
	.align		4
.L_16:
        /*0010*/ 	.word	index@(_ZN7cutlass13device_kernelINS_4gemm6kernel13GemmUniversalIN4cute5tupleIJiiiiEEENS1_10collective13CollectiveMmaINS1_34MainloopSm90TmaGmmaWarpSpecializedILi6ENS5_IJNS4_1CILi1EEESB_SB_EEENS1_35KernelTmaWarpSpecializedCooperativeEEENS5_IJNSA_ILi128EEENSA_ILi256EEENSA_ILi32EEEEEENS_10bfloat16_tENS5_IJlSB_lEEESJ_SK_NS4_8TiledMMAINS4_8MMA_AtomIJNS4_4SM904GMMA28MMA_64x256x16_F32BF16BF16_SSILNSO_5MajorE0ELSQ_0ELNSO_7ScaleInE1ELSR_1EEEEEENS4_6LayoutINS5_IJNSA_ILi2EEESB_SB_EEENS5_IJSB_NSA_ILi0EEESX_EEEEENS5_IJNS4_10UnderscoreES10_S10_EEEEENS4_13SM90_TMA_LOADENS4_14ComposedLayoutINS4_7SwizzleILi2ELi4ELi3EEENS4_18smem_ptr_flag_bitsILi16EEENSU_INS5_IJNSA_ILi8EEESH_EEENS5_IJSH_SB_EEEEEEEvNS4_8identityES13_S1D_vS1E_EENS_8epilogue10collective6detail29Sm90TmaWarpSpecializedAdapterINS1H_15DefaultEpilogueISJ_SK_SK_NS1G_6thread17LinearCombinationISJ_Li1EffLNS1L_9ScaleType4KindE0ELNS_15FloatRoundStyleE2ESJ_EENS1_15EpilogueDefaultEEEEEvvEEEEvNT_6ParamsE)
        /*0014*/ 	.word	0x00000000


	//----- nvinfo : EIATTR_MIN_STACK_SIZE
	.align		4
.L_17:
        /*0018*/ 	.byte	0x04, 0x12
        /*001a*/ 	.short	(.L_19 - .L_18)
	.align		4
.L_18:
        /*001c*/ 	.word	index@(_ZN7cutlass13device_kernelINS_4gemm6kernel13GemmUniversalIN4cute5tupleIJiiiiEEENS1_10collective13CollectiveMmaINS1_34MainloopSm90TmaGmmaWarpSpecializedILi6ENS5_IJNS4_1CILi1EEESB_SB_EEENS1_35KernelTmaWarpSpecializedCooperativeEEENS5_IJNSA_ILi128EEENSA_ILi256EEENSA_ILi32EEEEEENS_10bfloat16_tENS5_IJlSB_lEEESJ_SK_NS4_8TiledMMAINS4_8MMA_AtomIJNS4_4SM904GMMA28MMA_64x256x16_F32BF16BF16_SSILNSO_5MajorE0ELSQ_0ELNSO_7ScaleInE1ELSR_1EEEEEENS4_6LayoutINS5_IJNSA_ILi2EEESB_SB_EEENS5_IJSB_NSA_ILi0EEESX_EEEEENS5_IJNS4_10UnderscoreES10_S10_EEEEENS4_13SM90_TMA_LOADENS4_14ComposedLayoutINS4_7SwizzleILi2ELi4ELi3EEENS4_18smem_ptr_flag_bitsILi16EEENSU_INS5_IJNSA_ILi8EEESH_EEENS5_IJSH_SB_EEEEEEEvNS4_8identityES13_S1D_vS1E_EENS_8epilogue10collective6detail29Sm90TmaWarpSpecializedAdapterINS1H_15DefaultEpilogueISJ_SK_SK_NS1G_6thread17LinearCombinationISJ_Li1EffLNS1L_9ScaleType4KindE0ELNS_15FloatRoundStyleE2ESJ_EENS1_15EpilogueDefaultEEEEEvvEEEEvNT_6ParamsE)
        /*0020*/ 	.word	0x00000000
.L_19:


//--------------------- .nv.compat                --------------------------
	.section	.nv.compat,"",@"SHT_CUDA_COMPAT_INFO"
	.align	4
        /*0000*/ 	.byte	0x02, 0x09, 0x01, 0x00, 0x02, 0x02, 0x04, 0x00, 0x02, 0x05, 0x05, 0x00, 0x03, 0x07, 0x01, 0x01
        /*0010*/ 	.byte	0x02, 0x03, 0x01, 0x00, 0x02, 0x06, 0x01, 0x00, 0x04, 0x0b, 0x08, 0x00, 0x00, 0x00, 0x00, 0x00
        /*0020*/ 	.byte	0x00, 0x00, 0x00, 0x00


//--------------------- .nv.info._ZN7cutlass13device_kernelINS_4gemm6kernel13GemmUniversalIN4cute5tupleIJiiiiEEENS1_10collective13CollectiveMmaINS1_34MainloopSm90TmaGmmaWarpSpecializedILi6ENS5_IJNS4_1CILi1EEESB_SB_EEENS1_35KernelTmaWarpSpecializedCooperativeEEENS5_IJNSA_ILi128EEENSA_ILi256EEENSA_ILi32EEEEEENS_10bfloat16_tENS5_IJlSB_lEEESJ_SK_NS4_8TiledMMAINS4_8MMA_AtomIJNS4_4SM904GMMA28MMA_64x256x16_F32BF16BF16_SSILNSO_5MajorE0ELSQ_0ELNSO_7ScaleInE1ELSR_1EEEEEENS4_6LayoutINS5_IJNSA_ILi2EEESB_SB_EEENS5_IJSB_NSA_ILi0EEESX_EEEEENS5_IJNS4_10UnderscoreES10_S10_EEEEENS4_13SM90_TMA_LOADENS4_14ComposedLayoutINS4_7SwizzleILi2ELi4ELi3EEENS4_18smem_ptr_flag_bitsILi16EEENSU_INS5_IJNSA_ILi8EEESH_EEENS5_IJSH_SB_EEEEEEEvNS4_8identityES13_S1D_vS1E_EENS_8epilogue10collective6detail29Sm90TmaWarpSpecializedAdapterINS1H_15DefaultEpilogueISJ_SK_SK_NS1G_6thread17LinearCombinationISJ_Li1EffLNS1L_9ScaleType4KindE0ELNS_15FloatRoundStyleE2ESJ_EENS1_15EpilogueDefaultEEEEEvvEEEEvNT_6ParamsE --------------------------
	.section	.nv.info._ZN7cutlass13device_kernelINS_4gemm6kernel13GemmUniversalIN4cute5tupleIJiiiiEEENS1_10collective13CollectiveMmaINS1_34MainloopSm90TmaGmmaWarpSpecializedILi6ENS5_IJNS4_1CILi1EEESB_SB_EEENS1_35KernelTmaWarpSpecializedCooperativeEEENS5_IJNSA_ILi128EEENSA_ILi256EEENSA_ILi32EEEEEENS_10bfloat16_tENS5_IJlSB_lEEESJ_SK_NS4_8TiledMMAINS4_8MMA_AtomIJNS4_4SM904GMMA28MMA_64x256x16_F32BF16BF16_SSILNSO_5MajorE0ELSQ_0ELNSO_7ScaleInE1ELSR_1EEEEEENS4_6LayoutINS5_IJNSA_ILi2EEESB_SB_EEENS5_IJSB_NSA_ILi0EEESX_EEEEENS5_IJNS4_10UnderscoreES10_S10_EEEEENS4_13SM90_TMA_LOADENS4_14ComposedLayoutINS4_7SwizzleILi2ELi4ELi3EEENS4_18smem_ptr_flag_bitsILi16EEENSU_INS5_IJNSA_ILi8EEESH_EEENS5_IJSH_SB_EEEEEEEvNS4_8identityES13_S1D_vS1E_EENS_8epilogue10collective6detail29Sm90TmaWarpSpecializedAdapterINS1H_15DefaultEpilogueISJ_SK_SK_NS1G_6thread17LinearCombinationISJ_Li1EffLNS1L_9ScaleType4KindE0ELNS_15FloatRoundStyleE2ESJ_EENS1_15EpilogueDefaultEEEEEvvEEEEvNT_6ParamsE,"",@"SHT_CUDA_INFO"
	.sectionflags	@""
	.align	4


	//----- nvinfo : EIATTR_CUDA_API_VERSION
	.align		4
        /*0000*/ 	.byte	0x04, 0x37
        /*0002*/ 	.short	(.L_21 - .L_20)
.L_20:
        /*0004*/ 	.word	0x00000082


	//----- nvinfo : EIATTR_KPARAM_INFO
	.align		4
.L_21:
        /*0008*/ 	.byte	0x04, 0x17
        /*000a*/ 	.short	(.L_23 - .L_22)
.L_22:
        /*000c*/ 	.word	0x00000000
        /*0010*/ 	.short	0x0000
        /*0012*/ 	.short	0x0070
        /*0014*/ 	.byte	0x00, 0xf0, 0x01, 0x10


	//----- nvinfo : EIATTR_SPARSE_MMA_MASK
	.align		4
.L_23:
        /*0018*/ 	.byte	0x03, 0x50
        /*001a*/ 	.short	0x0000


	//----- nvinfo : EIATTR_MAXREG_COUNT
	.align		4
        /*001c*/ 	.byte	0x03, 0x1b
        /*001e*/ 	.short	0x00a8


	//----- nvinfo : EIATTR_NUM_BARRIERS
	.align		4
        /*0020*/ 	.byte	0x02, 0x4c
        /*0022*/ 	.byte	0x01
	.zero		1


	//----- nvinfo : EIATTR_EXTERNS
	.align		4
        /*0024*/ 	.byte	0x04, 0x0f
        /*0026*/ 	.short	(.L_25 - .L_24)


	//   ....[0]....
	.align		4
.L_24:
        /*0028*/ 	.word	index@(__assertfail)


	//----- nvinfo : EIATTR_MERCURY_ISA_VERSION
	.align		4
.L_25:
        /*002c*/ 	.byte	0x03, 0x5f
        /*002e*/ 	.short	0x0101


	//----- nvinfo : EIATTR_INT_WARP_WIDE_INSTR_OFFSETS
	.align		4
        /*0030*/ 	.byte	0x04, 0x31
        /*0032*/ 	.short	(.L_27 - .L_26)


	//   ....[0]....
.L_26:
        /*0034*/ 	.word	0x000003f0


	//   ....[1]....
        /*0038*/ 	.word	0x00000420


	//   ....[2]....
        /*003c*/ 	.word	0x00000500


	//----- nvinfo : EIATTR_COOP_GROUP_MASK_REGIDS
	.align		4
.L_27:
        /*0040*/ 	.byte	0x04, 0x29
        /*0042*/ 	.short	(.L_29 - .L_28)


	//   ....[0]....
.L_28:
        /*0044*/ 	.word	0xffffffff


	//   ....[1]....
        /*0048*/ 	.word	0xffffffff


	//   ....[2]....
        /*004c*/ 	.word	0xffffffff


	//   ....[3]....
        /*0050*/ 	.word	0xffffffff


	//   ....[4]....
        /*0054*/ 	.word	0xffffffff


	//----- nvinfo : EIATTR_COOP_GROUP_INSTR_OFFSETS
	.align		4
.L_29:
        /*0058*/ 	.byte	0x04, 0x28
        /*005a*/ 	.short	(.L_31 - .L_30)


	//   ....[0]....
.L_30:
        /*005c*/ 	.word	0x00000060


	//   ....[1]....
        /*0060*/ 	.word	0x00000070


	//   ....[2]....
        /*0064*/ 	.word	0x00000130


	//   ....[3]....
        /*0068*/ 	.word	0x00000300


	//   ....[4]....
        /*006c*/ 	.word	0x00000fb0


	//----- nvinfo : EIATTR_REG_RECONFIG
	.align		4
.L_31:
        /*0070*/ 	.byte	0x01, 0x54
	.zero		2


	//----- nvinfo : EIATTR_SYSCALL_OFFSETS
	.align		4
        /*0074*/ 	.byte	0x04, 0x46
        /*0076*/ 	.short	(.L_33 - .L_32)


	//   ....[0]....
.L_32:
        /*0078*/ 	.word	0x00001170


	//----- nvinfo : EIATTR_MBARRIER_INSTR_OFFSETS
	.align		4
.L_33:
        /*007c*/ 	.byte	0x04, 0x39
        /*007e*/ 	.short	(.L_35 - .L_34)


	//   ....[0]....
.L_34:
        /*0080*/ 	.word	0x00000230
        /*0084*/ 	.word	0x000000ff
        /*0088*/ 	.word	0x00000000
        /*008c*/ 	.short	0x0100
        /*008e*/ 	.byte	0x08
	.zero		1


	//   ....[1]....
        /*0090*/ 	.word	0x00000240
        /*0094*/ 	.word	0x000000ff
        /*0098*/ 	.word	0x00000030
        /*009c*/ 	.short	0x0100
        /*009e*/ 	.byte	0x08
	.zero		1


	//   ....[2]....
        /*00a0*/ 	.word	0x00000250
        /*00a4*/ 	.word	0x000000ff
        /*00a8*/ 	.word	0x00000008
        /*00ac*/ 	.short	0x0100
        /*00ae*/ 	.byte	0x08
	.zero		1


	//   ....[3]....
        /*00b0*/ 	.word	0x00000260
        /*00b4*/ 	.word	0x000000ff
        /*00b8*/ 	.word	0x00000038
        /*00bc*/ 	.short	0x0100
        /*00be*/ 	.byte	0x08
	.zero		1


	//   ....[4]....
        /*00c0*/ 	.word	0x00000270
        /*00c4*/ 	.word	0x000000ff
        /*00c8*/ 	.word	0x00000010
        /*00cc*/ 	.short	0x0100
        /*00ce*/ 	.byte	0x08
	.zero		1


	//   ....[5]....
        /*00d0*/ 	.word	0x00000280
        /*00d4*/ 	.word	0x000000ff
        /*00d8*/ 	.word	0x00000040
        /*00dc*/ 	.short	0x0100
        /*00de*/ 	.byte	0x08
	.zero		1


	//   ....[6]....
        /*00e0*/ 	.word	0x00000290
        /*00e4*/ 	.word	0x000000ff
        /*00e8*/ 	.word	0x00000018
        /*00ec*/ 	.short	0x0100
        /*00ee*/ 	.byte	0x08
	.zero		1


	//   ....[7]....
        /*00f0*/ 	.word	0x000002a0
        /*00f4*/ 	.word	0x000000ff
        /*00f8*/ 	.word	0x00000048
        /*00fc*/ 	.short	0x0100
        /*00fe*/ 	.byte	0x08
	.zero		1


	//   ....[8]....
        /*0100*/ 	.word	0x000002b0
        /*0104*/ 	.word	0x000000ff
        /*0108*/ 	.word	0x00000020
        /*010c*/ 	.short	0x0100
        /*010e*/ 	.byte	0x08
	.zero		1


	//   ....[9]....
        /*0110*/ 	.word	0x000002c0
        /*0114*/ 	.word	0x000000ff
        /*0118*/ 	.word	0x00000050
        /*011c*/ 	.short	0x0100
        /*011e*/ 	.byte	0x08
	.zero		1


	//   ....[10]....
        /*0120*/ 	.word	0x000002d0
        /*0124*/ 	.word	0x000000ff
        /*0128*/ 	.word	0x00000028
        /*012c*/ 	.short	0x0100
        /*012e*/ 	.byte	0x08
	.zero		1


	//   ....[11]....
        /*0130*/ 	.word	0x000002e0
        /*0134*/ 	.word	0x000000ff
        /*0138*/ 	.word	0x00000058
        /*013c*/ 	.short	0x0100
        /*013e*/ 	.byte	0x08
	.zero		1


	//   ....[12]....
        /*0140*/ 	.word	0x00000570
        /*0144*/ 	.word	0x000000ff
        /*0148*/ 	.word	0x00000070
        /*014c*/ 	.short	0x0100
        /*014e*/ 	.byte	0x06
	.zero		1


	//   ....[13]....
        /*0150*/ 	.word	0x000005d0
        /*0154*/ 	.word	0x000000ff
        /*0158*/ 	.word	0x00000078
        /*015c*/ 	.short	0x0100
        /*015e*/ 	.byte	0x06
	.zero		1


	//   ....[14]....
        /*0160*/ 	.word	0x000011f0
        /*0164*/ 	.word	0x00000003
        /*0168*/ 	.word	0x00000000
        /*016c*/ 	.short	0x010a
        /*016e*/ 	.byte	0x3f
	.zero		1


	//   ....[15]....
        /*0170*/ 	.word	0x00001230
        /*0174*/ 	.word	0x00000003
        /*0178*/ 	.word	0x00000000
        /*017c*/ 	.short	0x010a
        /*017e*/ 	.byte	0x3f
	.zero		1


	//   ....[16]....
        /*0180*/ 	.word	0x000014e0
        /*0184*/ 	.word	0x000000ff
        /*0188*/ 	.word	0x00000000
        /*018c*/ 	.short	0x010a
        /*018e*/ 	.byte	0x04
	.zero		1


	//   ....[17]....
        /*0190*/ 	.word	0x00001520
        /*0194*/ 	.word	0x000000ff
        /*0198*/ 	.word	0x00000000
        /*019c*/ 	.short	0x010a
        /*019e*/ 	.byte	0x04
	.zero		1


	//   ....[18]....
        /*01a0*/ 	.word	0x00001690
        /*01a4*/ 	.word	0x000000ff
        /*01a8*/ 	.word	0x00000000
        /*01ac*/ 	.short	0x0101
        /*01ae*/ 	.byte	0x04
	.zero		1


	//   ....[19]....
        /*01b0*/ 	.word	0x00001890
        /*01b4*/ 	.word	0x000000ff
        /*01b8*/ 	.word	0x00000000
        /*01bc*/ 	.short	0x0101
        /*01be*/ 	.byte	0x06
	.zero		1


	//   ....[20]....
        /*01c0*/ 	.word	0x0000a700
        /*01c4*/ 	.word	0x0000000e
        /*01c8*/ 	.word	0x00000030
        /*01cc*/ 	.short	0x010a
        /*01ce*/ 	.byte	0x3f
	.zero		1


	//   ....[21]....
        /*01d0*/ 	.word	0x0000aa80
        /*01d4*/ 	.word	0x00000006
        /*01d8*/ 	.word	0x00000078
        /*01dc*/ 	.short	0x0101
        /*01de*/ 	.byte	0x3f
	.zero		1


	//   ....[22]....
        /*01e0*/ 	.word	0x0000b1b0
        /*01e4*/ 	.word	0x00000007
        /*01e8*/ 	.word	0x00000000
        /*01ec*/ 	.short	0x010a
        /*01ee*/ 	.byte	0x3f
	.zero		1


	//   ....[23]....
        /*01f0*/ 	.word	0x0000b230
        /*01f4*/ 	.word	0x00000009
        /*01f8*/ 	.word	0x00000000
        /*01fc*/ 	.short	0x010a
        /*01fe*/ 	.byte	0x3f
	.zero		1


	//   ....[24]....
        /*0200*/ 	.word	0x0000b2c0
        /*0204*/ 	.word	0x00000006
        /*0208*/ 	.word	0x00000000
        /*020c*/ 	.short	0x010a
        /*020e*/ 	.byte	0x3f
	.zero		1


	//   ....[25]....
        /*0210*/ 	.word	0x0000b350
        /*0214*/ 	.word	0x00000009
        /*0218*/ 	.word	0x00000000
        /*021c*/ 	.short	0x010a
        /*021e*/ 	.byte	0x3f
	.zero		1


	//   ....[26]....
        /*0220*/ 	.word	0x0000b3e0
        /*0224*/ 	.word	0x00000006
        /*0228*/ 	.word	0x00000000
        /*022c*/ 	.short	0x010a
        /*022e*/ 	.byte	0x3f
	.zero		1


	//   ....[27]....
        /*0230*/ 	.word	0x0000b470
        /*0234*/ 	.word	0x00000003
        /*0238*/ 	.word	0x00000000
        /*023c*/ 	.short	0x010a
        /*023e*/ 	.byte	0x3f
	.zero		1


	//   ....[28]....
        /*0240*/ 	.word	0x0000b4d0
        /*0244*/ 	.word	0x00000003
        /*0248*/ 	.word	0x00000000
        /*024c*/ 	.short	0x010a
        /*024e*/ 	.byte	0x3f
	.zero		1


	//   ....[29]....
        /*0250*/ 	.word	0x0000b530
        /*0254*/ 	.word	0x00000004
        /*0258*/ 	.word	0x00000000
        /*025c*/ 	.short	0x010a
        /*025e*/ 	.byte	0x3f
	.zero		1


	//   ....[30]....
        /*0260*/ 	.word	0x0000b600
        /*0264*/ 	.word	0x0000000e
        /*0268*/ 	.word	0x00000030
        /*026c*/ 	.short	0x010a
        /*026e*/ 	.byte	0x3f
	.zero		1


	//   ....[31]....
        /*0270*/ 	.word	0x0000b6d0
        /*0274*/ 	.word	0x00000007
        /*0278*/ 	.word	0x00000000
        /*027c*/ 	.short	0x010a
        /*027e*/ 	.byte	0x3f
	.zero		1


	//   ....[32]....
        /*0280*/ 	.word	0x0000b720
        /*0284*/ 	.word	0x00000009
        /*0288*/ 	.word	0x00000000
        /*028c*/ 	.short	0x010a
        /*028e*/ 	.byte	0x3f
	.zero		1


	//   ....[33]....
        /*0290*/ 	.word	0x0000b770
        /*0294*/ 	.word	0x00000006
        /*0298*/ 	.word	0x00000000
        /*029c*/ 	.short	0x010a
        /*029e*/ 	.byte	0x3f
	.zero		1


	//   ....[34]....
        /*02a0*/ 	.word	0x0000b7c0
        /*02a4*/ 	.word	0x00000009
        /*02a8*/ 	.word	0x00000000
        /*02ac*/ 	.short	0x010a
        /*02ae*/ 	.byte	0x3f
	.zero		1


	//   ....[35]....
        /*02b0*/ 	.word	0x0000b810
        /*02b4*/ 	.word	0x00000006
        /*02b8*/ 	.word	0x00000000
        /*02bc*/ 	.short	0x010a
        /*02be*/ 	.byte	0x3f
	.zero		1


	//----- nvinfo : EIATTR_NUM_MBARRIERS
	.align		4
.L_35:
        /*02c0*/ 	.byte	0x03, 0x38
        /*02c2*/ 	.short	0x000e


	//----- nvinfo : EIATTR_EXIT_INSTR_OFFSETS
	.align		4
        /*02c4*/ 	.byte	0x04, 0x1c
        /*02c6*/ 	.short	(.L_37 - .L_36)


	//   ....[0]....
.L_36:
        /*02c8*/ 	.word	0x00000620


	//   ....[1]....
        /*02cc*/ 	.word	0x00000ee0


	//   ....[2]....
        /*02d0*/ 	.word	0x00009d70


	//   ....[3]....
        /*02d4*/ 	.word	0x0000a3a0


	//   ....[4]....
        /*02d8*/ 	.word	0x0000b4c0


	//----- nvinfo : EIATTR_MAX_THREADS
	.align		4
.L_37:
        /*02dc*/ 	.byte	0x04, 0x05
        /*02de*/ 	.short	(.L_39 - .L_38)
.L_38:
        /*02e0*/ 	.word	0x00000180
        /*02e4*/ 	.word	0x00000001
        /*02e8*/ 	.word	0x00000001


	//----- nvinfo : EIATTR_CRS_STACK_SIZE
	.align		4
.L_39:
        /*02ec*/ 	.byte	0x04, 0x1e
        /*02ee*/ 	.short	(.L_41 - .L_40)
.L_40:
        /*02f0*/ 	.word	0x00000000


	//----- nvinfo : EIATTR_CBANK_PARAM_SIZE
	.align		4
.L_41:
        /*02f4*/ 	.byte	0x03, 0x19
        /*02f6*/ 	.short	0x0470


	//----- nvinfo : EIATTR_PARAM_CBANK
	.align		4
        /*02f8*/ 	.byte	0x04, 0x0a
        /*02fa*/ 	.short	(.L_43 - .L_42)
	.align		4
.L_42:
        /*02fc*/ 	.word	index@(.nv.constant0._ZN7cutlass13device_kernelINS_4gemm6kernel13GemmUniversalIN4cute5tupleIJiiiiEEENS1_10collective13CollectiveMmaINS1_34MainloopSm90TmaGmmaWarpSpecializedILi6ENS5_IJNS4_1CILi1EEESB_SB_EEENS1_35KernelTmaWarpSpecializedCooperativeEEENS5_IJNSA_ILi128EEENSA_ILi256EEENSA_ILi32EEEEEENS_10bfloat16_tENS5_IJlSB_lEEESJ_SK_NS4_8TiledMMAINS4_8MMA_AtomIJNS4_4SM904GMMA28MMA_64x256x16_F32BF16BF16_SSILNSO_5MajorE0ELSQ_0ELNSO_7ScaleInE1ELSR_1EEEEEENS4_6LayoutINS5_IJNSA_ILi2EEESB_SB_EEENS5_IJSB_NSA_ILi0EEESX_EEEEENS5_IJNS4_10UnderscoreES10_S10_EEEEENS4_13SM90_TMA_LOADENS4_14ComposedLayoutINS4_7SwizzleILi2ELi4ELi3EEENS4_18smem_ptr_flag_bitsILi16EEENSU_INS5_IJNSA_ILi8EEESH_EEENS5_IJSH_SB_EEEEEEEvNS4_8identityES13_S1D_vS1E_EENS_8epilogue10collective6detail29Sm90TmaWarpSpecializedAdapterINS1H_15DefaultEpilogueISJ_SK_SK_NS1G_6thread17LinearCombinationISJ_Li1EffLNS1L_9ScaleType4KindE0ELNS_15FloatRoundStyleE2ESJ_EENS1_15EpilogueDefaultEEEEEvvEEEEvNT_6ParamsE)
        /*0300*/ 	.short	0x0210
        /*0302*/ 	.short	0x0470


	//----- nvinfo : EIATTR_SW_WAR
	.align		4
.L_43:
        /*0304*/ 	.byte	0x04, 0x36
        /*0306*/ 	.short	(.L_45 - .L_44)
.L_44:
        /*0308*/ 	.word	0x00000008
.L_45:


//--------------------- .nv.callgraph             --------------------------
	.section	.nv.callgraph,"",@"SHT_CUDA_CALLGRAPH"
	.align	4
	.sectionentsize	8
	.align		4
        /*0000*/ 	.word	0x00000000
	.align		4
        /*0004*/ 	.word	0xffffffff
	.align		4
        /*0008*/ 	.word	index@(_ZN7cutlass13device_kernelINS_4gemm6kernel13GemmUniversalIN4cute5tupleIJiiiiEEENS1_10collective13CollectiveMmaINS1_34MainloopSm90TmaGmmaWarpSpecializedILi6ENS5_IJNS4_1CILi1EEESB_SB_EEENS1_35KernelTmaWarpSpecializedCooperativeEEENS5_IJNSA_ILi128EEENSA_ILi256EEENSA_ILi32EEEEEENS_10bfloat16_tENS5_IJlSB_lEEESJ_SK_NS4_8TiledMMAINS4_8MMA_AtomIJNS4_4SM904GMMA28MMA_64x256x16_F32BF16BF16_SSILNSO_5MajorE0ELSQ_0ELNSO_7ScaleInE1ELSR_1EEEEEENS4_6LayoutINS5_IJNSA_ILi2EEESB_SB_EEENS5_IJSB_NSA_ILi0EEESX_EEEEENS5_IJNS4_10UnderscoreES10_S10_EEEEENS4_13SM90_TMA_LOADENS4_14ComposedLayoutINS4_7SwizzleILi2ELi4ELi3EEENS4_18smem_ptr_flag_bitsILi16EEENSU_INS5_IJNSA_ILi8EEESH_EEENS5_IJSH_SB_EEEEEEEvNS4_8identityES13_S1D_vS1E_EENS_8epilogue10collective6detail29Sm90TmaWarpSpecializedAdapterINS1H_15DefaultEpilogueISJ_SK_SK_NS1G_6thread17LinearCombinationISJ_Li1EffLNS1L_9ScaleType4KindE0ELNS_15FloatRoundStyleE2ESJ_EENS1_15EpilogueDefaultEEEEEvvEEEEvNT_6ParamsE)
	.align		4
        /*000c*/ 	.word	index@(__assertfail)
	.align		4
        /*0010*/ 	.word	0x00000000
	.align		4
        /*0014*/ 	.word	0xfffffffe
	.align		4
        /*0018*/ 	.word	0x00000000
	.align		4
        /*001c*/ 	.word	0xfffffffd
	.align		4
        /*0020*/ 	.word	0x00000000
	.align		4
        /*0024*/ 	.word	0xfffffffc


//--------------------- .nv.constant4             --------------------------
	.section	.nv.constant4,"a",@progbits
	.align	8
	.align		8
.nv.constant4:
        /*0000*/ 	.dword	__assertfail
	.align		8
        /*0008*/ 	.dword	__unnamed_1
	.align		8
        /*0010*/ 	.dword	_ZN40_INTERNAL_e8f813c9_4_k_cu_fda8eee2_251844cuda3std3__45__cpo5beginE
	.align		8
        /*0018*/ 	.dword	_ZN40_INTERNAL_e8f813c9_4_k_cu_fda8eee2_251844cuda3std3__45__cpo3endE
	.align		8
        /*0020*/ 	.dword	_ZN40_INTERNAL_e8f813c9_4_k_cu_fda8eee2_251844cuda3std3__45__cpo6cbeginE
	.align		8
        /*0028*/ 	.dword	_ZN40_INTERNAL_e8f813c9_4_k_cu_fda8eee2_251844cuda3std3__45__cpo4cendE
	.align		8
        /*0030*/ 	.dword	_ZN40_INTERNAL_e8f813c9_4_k_cu_fda8eee2_251844cuda3std3__442_GLOBAL__N__e8f813c9_4_k_cu_fda8eee2_251846ignoreE
	.align		8
        /*0038*/ 	.dword	_ZN40_INTERNAL_e8f813c9_4_k_cu_fda8eee2_251844cuda3std3__419piecewise_constructE
	.align		8
        /*0040*/ 	.dword	_ZN40_INTERNAL_e8f813c9_4_k_cu_fda8eee2_251844cuda3std3__48in_placeE
	.align		8
        /*0048*/ 	.dword	_ZN40_INTERNAL_e8f813c9_4_k_cu_fda8eee2_251844cuda3std6ranges3__45__cpo4swapE
	.align		8
        /*0050*/ 	.dword	_ZN40_INTERNAL_e8f813c9_4_k_cu_fda8eee2_251844cuda3std6ranges3__45__cpo9iter_moveE
	.align		8
        /*0058*/ 	.dword	_ZN40_INTERNAL_e8f813c9_4_k_cu_fda8eee2_251844cute7productE
	.align		8
        /*0060*/ 	.dword	_ZN40_INTERNAL_e8f813c9_4_k_cu_fda8eee2_251844cute1_E
	.align		8
        /*0068*/ 	.dword	$str$22
	.align		8
        /*0070*/ 	.dword	$str$23


//--------------------- .text._ZN7cutlass13device_kernelINS_4gemm6kernel13GemmUniversalIN4cute5tupleIJiiiiEEENS1_10collective13CollectiveMmaINS1_34MainloopSm90TmaGmmaWarpSpecializedILi6ENS5_IJNS4_1CILi1EEESB_SB_EEENS1_35KernelTmaWarpSpecializedCooperativeEEENS5_IJNSA_ILi128EEENSA_ILi256EEENSA_ILi32EEEEEENS_10bfloat16_tENS5_IJlSB_lEEESJ_SK_NS4_8TiledMMAINS4_8MMA_AtomIJNS4_4SM904GMMA28MMA_64x256x16_F32BF16BF16_SSILNSO_5MajorE0ELSQ_0ELNSO_7ScaleInE1ELSR_1EEEEEENS4_6LayoutINS5_IJNSA_ILi2EEESB_SB_EEENS5_IJSB_NSA_ILi0EEESX_EEEEENS5_IJNS4_10UnderscoreES10_S10_EEEEENS4_13SM90_TMA_LOADENS4_14ComposedLayoutINS4_7SwizzleILi2ELi4ELi3EEENS4_18smem_ptr_flag_bitsILi16EEENSU_INS5_IJNSA_ILi8EEESH_EEENS5_IJSH_SB_EEEEEEEvNS4_8identityES13_S1D_vS1E_EENS_8epilogue10collective6detail29Sm90TmaWarpSpecializedAdapterINS1H_15DefaultEpilogueISJ_SK_SK_NS1G_6thread17LinearCombinationISJ_Li1EffLNS1L_9ScaleType4KindE0ELNS_15FloatRoundStyleE2ESJ_EENS1_15EpilogueDefaultEEEEEvvEEEEvNT_6ParamsE --------------------------
	.section	.text._ZN7cutlass13device_kernelINS_4gemm6kernel13GemmUniversalIN4cute5tupleIJiiiiEEENS1_10collective13CollectiveMmaINS1_34MainloopSm90TmaGmmaWarpSpecializedILi6ENS5_IJNS4_1CILi1EEESB_SB_EEENS1_35KernelTmaWarpSpecializedCooperativeEEENS5_IJNSA_ILi128EEENSA_ILi256EEENSA_ILi32EEEEEENS_10bfloat16_tENS5_IJlSB_lEEESJ_SK_NS4_8TiledMMAINS4_8MMA_AtomIJNS4_4SM904GMMA28MMA_64x256x16_F32BF16BF16_SSILNSO_5MajorE0ELSQ_0ELNSO_7ScaleInE1ELSR_1EEEEEENS4_6LayoutINS5_IJNSA_ILi2EEESB_SB_EEENS5_IJSB_NSA_ILi0EEESX_EEEEENS5_IJNS4_10UnderscoreES10_S10_EEEEENS4_13SM90_TMA_LOADENS4_14ComposedLayoutINS4_7SwizzleILi2ELi4ELi3EEENS4_18smem_ptr_flag_bitsILi16EEENSU_INS5_IJNSA_ILi8EEESH_EEENS5_IJSH_SB_EEEEEEEvNS4_8identityES13_S1D_vS1E_EENS_8epilogue10collective6detail29Sm90TmaWarpSpecializedAdapterINS1H_15DefaultEpilogueISJ_SK_SK_NS1G_6thread17LinearCombinationISJ_Li1EffLNS1L_9ScaleType4KindE0ELNS_15FloatRoundStyleE2ESJ_EENS1_15EpilogueDefaultEEEEEvvEEEEvNT_6ParamsE,"ax",@progbits
	.align	128
.text._ZN7cutlass13device_kernelINS_4gemm6kernel13GemmUniversalIN4cute5tupleIJiiiiEEENS1_10collective13CollectiveMmaINS1_34MainloopSm90TmaGmmaWarpSpecializedILi6ENS5_IJNS4_1CILi1EEESB_SB_EEENS1_35KernelTmaWarpSpecializedCooperativeEEENS5_IJNSA_ILi128EEENSA_ILi256EEENSA_ILi32EEEEEENS_10bfloat16_tENS5_IJlSB_lEEESJ_SK_NS4_8TiledMMAINS4_8MMA_AtomIJNS4_4SM904GMMA28MMA_64x256x16_F32BF16BF16_SSILNSO_5MajorE0ELSQ_0ELNSO_7ScaleInE1ELSR_1EEEEEENS4_6LayoutINS5_IJNSA_ILi2EEESB_SB_EEENS5_IJSB_NSA_ILi0EEESX_EEEEENS5_IJNS4_10UnderscoreES10_S10_EEEEENS4_13SM90_TMA_LOADENS4_14ComposedLayoutINS4_7SwizzleILi2ELi4ELi3EEENS4_18smem_ptr_flag_bitsILi16EEENSU_INS5_IJNSA_ILi8EEESH_EEENS5_IJSH_SB_EEEEEEEvNS4_8identityES13_S1D_vS1E_EENS_8epilogue10collective6detail29Sm90TmaWarpSpecializedAdapterINS1H_15DefaultEpilogueISJ_SK_SK_NS1G_6thread17LinearCombinationISJ_Li1EffLNS1L_9ScaleType4KindE0ELNS_15FloatRoundStyleE2ESJ_EENS1_15EpilogueDefaultEEEEEvvEEEEvNT_6ParamsE:
        .type           _ZN7cutlass13device_kernelINS_4gemm6kernel13GemmUniversalIN4cute5tupleIJiiiiEEENS1_10collective13CollectiveMmaINS1_34MainloopSm90TmaGmmaWarpSpecializedILi6ENS5_IJNS4_1CILi1EEESB_SB_EEENS1_35KernelTmaWarpSpecializedCooperativeEEENS5_IJNSA_ILi128EEENSA_ILi256EEENSA_ILi32EEEEEENS_10bfloat16_tENS5_IJlSB_lEEESJ_SK_NS4_8TiledMMAINS4_8MMA_AtomIJNS4_4SM904GMMA28MMA_64x256x16_F32BF16BF16_SSILNSO_5MajorE0ELSQ_0ELNSO_7ScaleInE1ELSR_1EEEEEENS4_6LayoutINS5_IJNSA_ILi2EEESB_SB_EEENS5_IJSB_NSA_ILi0EEESX_EEEEENS5_IJNS4_10UnderscoreES10_S10_EEEEENS4_13SM90_TMA_LOADENS4_14ComposedLayoutINS4_7SwizzleILi2ELi4ELi3EEENS4_18smem_ptr_flag_bitsILi16EEENSU_INS5_IJNSA_ILi8EEESH_EEENS5_IJSH_SB_EEEEEEEvNS4_8identityES13_S1D_vS1E_EENS_8epilogue10collective6detail29Sm90TmaWarpSpecializedAdapterINS1H_15DefaultEpilogueISJ_SK_SK_NS1G_6thread17LinearCombinationISJ_Li1EffLNS1L_9ScaleType4KindE0ELNS_15FloatRoundStyleE2ESJ_EENS1_15EpilogueDefaultEEEEEvvEEEEvNT_6ParamsE,@function
        .size           _ZN7cutlass13device_kernelINS_4gemm6kernel13GemmUniversalIN4cute5tupleIJiiiiEEENS1_10collective13CollectiveMmaINS1_34MainloopSm90TmaGmmaWarpSpecializedILi6ENS5_IJNS4_1CILi1EEESB_SB_EEENS1_35KernelTmaWarpSpecializedCooperativeEEENS5_IJNSA_ILi128EEENSA_ILi256EEENSA_ILi32EEEEEENS_10bfloat16_tENS5_IJlSB_lEEESJ_SK_NS4_8TiledMMAINS4_8MMA_AtomIJNS4_4SM904GMMA28MMA_64x256x16_F32BF16BF16_SSILNSO_5MajorE0ELSQ_0ELNSO_7ScaleInE1ELSR_1EEEEEENS4_6LayoutINS5_IJNSA_ILi2EEESB_SB_EEENS5_IJSB_NSA_ILi0EEESX_EEEEENS5_IJNS4_10UnderscoreES10_S10_EEEEENS4_13SM90_TMA_LOADENS4_14ComposedLayoutINS4_7SwizzleILi2ELi4ELi3EEENS4_18smem_ptr_flag_bitsILi16EEENSU_INS5_IJNSA_ILi8EEESH_EEENS5_IJSH_SB_EEEEEEEvNS4_8identityES13_S1D_vS1E_EENS_8epilogue10collective6detail29Sm90TmaWarpSpecializedAdapterINS1H_15DefaultEpilogueISJ_SK_SK_NS1G_6thread17LinearCombinationISJ_Li1EffLNS1L_9ScaleType4KindE0ELNS_15FloatRoundStyleE2ESJ_EENS1_15EpilogueDefaultEEEEEvvEEEEvNT_6ParamsE,(.L_x_326 - _ZN7cutlass13device_kernelINS_4gemm6kernel13GemmUniversalIN4cute5tupleIJiiiiEEENS1_10collective13CollectiveMmaINS1_34MainloopSm90TmaGmmaWarpSpecializedILi6ENS5_IJNS4_1CILi1EEESB_SB_EEENS1_35KernelTmaWarpSpecializedCooperativeEEENS5_IJNSA_ILi128EEENSA_ILi256EEENSA_ILi32EEEEEENS_10bfloat16_tENS5_IJlSB_lEEESJ_SK_NS4_8TiledMMAINS4_8MMA_AtomIJNS4_4SM904GMMA28MMA_64x256x16_F32BF16BF16_SSILNSO_5MajorE0ELSQ_0ELNSO_7ScaleInE1ELSR_1EEEEEENS4_6LayoutINS5_IJNSA_ILi2EEESB_SB_EEENS5_IJSB_NSA_ILi0EEESX_EEEEENS5_IJNS4_10UnderscoreES10_S10_EEEEENS4_13SM90_TMA_LOADENS4_14ComposedLayoutINS4_7SwizzleILi2ELi4ELi3EEENS4_18smem_ptr_flag_bitsILi16EEENSU_INS5_IJNSA_ILi8EEESH_EEENS5_IJSH_SB_EEEEEEEvNS4_8identityES13_S1D_vS1E_EENS_8epilogue10collective6detail29Sm90TmaWarpSpecializedAdapterINS1H_15DefaultEpilogueISJ_SK_SK_NS1G_6thread17LinearCombinationISJ_Li1EffLNS1L_9ScaleType4KindE0ELNS_15FloatRoundStyleE2ESJ_EENS1_15EpilogueDefaultEEEEEvvEEEEvNT_6ParamsE)
        .other          _ZN7cutlass13device_kernelINS_4gemm6kernel13GemmUniversalIN4cute5tupleIJiiiiEEENS1_10collective13CollectiveMmaINS1_34MainloopSm90TmaGmmaWarpSpecializedILi6ENS5_IJNS4_1CILi1EEESB_SB_EEENS1_35KernelTmaWarpSpecializedCooperativeEEENS5_IJNSA_ILi128EEENSA_ILi256EEENSA_ILi32EEEEEENS_10bfloat16_tENS5_IJlSB_lEEESJ_SK_NS4_8TiledMMAINS4_8MMA_AtomIJNS4_4SM904GMMA28MMA_64x256x16_F32BF16BF16_SSILNSO_5MajorE0ELSQ_0ELNSO_7ScaleInE1ELSR_1EEEEEENS4_6LayoutINS5_IJNSA_ILi2EEESB_SB_EEENS5_IJSB_NSA_ILi0EEESX_EEEEENS5_IJNS4_10UnderscoreES10_S10_EEEEENS4_13SM90_TMA_LOADENS4_14ComposedLayoutINS4_7SwizzleILi2ELi4ELi3EEENS4_18smem_ptr_flag_bitsILi16EEENSU_INS5_IJNSA_ILi8EEESH_EEENS5_IJSH_SB_EEEEEEEvNS4_8identityES13_S1D_vS1E_EENS_8epilogue10collective6detail29Sm90TmaWarpSpecializedAdapterINS1H_15DefaultEpilogueISJ_SK_SK_NS1G_6thread17LinearCombinationISJ_Li1EffLNS1L_9ScaleType4KindE0ELNS_15FloatRoundStyleE2ESJ_EENS1_15EpilogueDefaultEEEEEvvEEEEvNT_6ParamsE,@"STO_CUDA_ENTRY STV_DEFAULT"
_ZN7cutlass13device_kernelINS_4gemm6kernel13GemmUniversalIN4cute5tupleIJiiiiEEENS1_10collective13CollectiveMmaINS1_34MainloopSm90TmaGmmaWarpSpecializedILi6ENS5_IJNS4_1CILi1EEESB_SB_EEENS1_35KernelTmaWarpSpecializedCooperativeEEENS5_IJNSA_ILi128EEENSA_ILi256EEENSA_ILi32EEEEEENS_10bfloat16_tENS5_IJlSB_lEEESJ_SK_NS4_8TiledMMAINS4_8MMA_AtomIJNS4_4SM904GMMA28MMA_64x256x16_F32BF16BF16_SSILNSO_5MajorE0ELSQ_0ELNSO_7ScaleInE1ELSR_1EEEEEENS4_6LayoutINS5_IJNSA_ILi2EEESB_SB_EEENS5_IJSB_NSA_ILi0EEESX_EEEEENS5_IJNS4_10UnderscoreES10_S10_EEEEENS4_13SM90_TMA_LOADENS4_14ComposedLayoutINS4_7SwizzleILi2ELi4ELi3EEENS4_18smem_ptr_flag_bitsILi16EEENSU_INS5_IJNSA_ILi8EEESH_EEENS5_IJSH_SB_EEEEEEEvNS4_8identityES13_S1D_vS1E_EENS_8epilogue10collective6detail29Sm90TmaWarpSpecializedAdapterINS1H_15DefaultEpilogueISJ_SK_SK_NS1G_6thread17LinearCombinationISJ_Li1EffLNS1L_9ScaleType4KindE0ELNS_15FloatRoundStyleE2ESJ_EENS1_15EpilogueDefaultEEEEEvvEEEEvNT_6ParamsE:
[----:B------:R-:W0:Y:S01]  /*0000*/  LDC R1, c[0x0][0x28] ;  /* 0x00000a00ff017b82 */ /* 0x000e220000000800 */
[----:B------:R-:W1:Y:S01]  /*0010*/  S2R R18, SR_TID.X ;  /* 0x0000000000127919 */ /* 0x000e620000002100 */
[----:B------:R-:W-:Y:S01]  /*0020*/  ELECT P0, URZ, PT ;  /* 0x00000000003f782f */ /* 0x000fe20003800000 */
[----:B------:R-:W-:Y:S01]  /*0030*/  BSSY B0, `(.L_x_0) ;  /* 0x000000f000007945 */ /* 0x000fe20003800000 */
[--C-:B-1----:R-:W-:Y:S02]  /*0040*/  SHF.R.U32.HI R0, RZ, 0x5, R18.reuse ;  /* 0x00000005ff007819 */ /* 0x102fe40000011612 */
[----:B------:R-:W-:-:S03]  /*0050*/  SHF.R.U32.HI R22, RZ, 0x7, R18 ;  /* 0x00000007ff167819 */ /* 0x000fc60000011612 */
[----:B------:R-:W1:Y:S04]  /*0060*/  SHFL.IDX PT, R5, R0, RZ, 0x1f ;  /* 0x00001fff00057589 */ /* 0x000e6800000e0000 */
[----:B------:R2:W3:Y:S01]  /*0070*/  SHFL.IDX PT, R8, R22, RZ, 0x1f ;  /* 0x00001fff16087589 */ /* 0x0004e200000e0000 */
[----:B-1----:R-:W-:-:S13]  /*0080*/  ISETP.NE.OR P0, PT, R5, RZ, !P0 ;  /* 0x000000ff0500720c */ /* 0x002fda0004705670 */
[----:B0-23--:R-:W-:Y:S05]  /*0090*/  @P0 BRA `(.L_x_1) ;  /* 0x0000000000200947 */ /* 0x00dfea0003800000 */
[----:B------:R-:W-:Y:S02]  /*00a0*/  ULDC.64 UR4, c[0x0][0x198] ;  /* 0x0000660000047ab9 */ /* 0x000fe40000000a00 */
[----:B------:R-:W-:Y:S02]  /*00b0*/  UIADD3 UR6, UP0, UR4, 0xf0, URZ ;  /* 0x000000f004067890 */ /* 0x000fe4000ff1e03f */
[----:B------:R-:W-:Y:S02]  /*00c0*/  UIADD3 UR4, UP1, UR4, 0x1f0, URZ ;  /* 0x000001f004047890 */ /* 0x000fe4000ff3e03f */
[----:B------:R-:W-:Y:S02]  /*00d0*/  UIADD3.X UR7, URZ, UR5, URZ, UP0, !UPT ;  /* 0x000000053f077290 */ /* 0x000fe400087fe43f */
[----:B------:R-:W-:-:S07]  /*00e0*/  UIADD3.X UR5, URZ, UR5, URZ, UP1, !UPT ;  /* 0x000000053f057290 */ /* 0x000fce0008ffe43f */
[----:B------:R0:W-:Y:S02]  /*00f0*/  UTMACCTL.PF [UR6] ;  /* 0x00000000060079b9 */ /* 0x0001e40008040000 */
[----:B------:R0:W-:Y:S02]  /*0100*/  UTMACCTL.PF [UR4] ;  /* 0x00000000040079b9 */ /* 0x0001e40008040000 */
[----:B0-----:R-:W-:Y:S01]  /*0110*/  NOP ;  /* 0x0000000000007918 */ /* 0x001fe20000000000 */
.L_x_1:
[----:B------:R-:W-:Y:S05]  /*0120*/  BSYNC B0 ;  /* 0x0000000000007941 */ /* 0x000fea0003800000 */
.L_x_0:
[----:B------:R-:W0:Y:S02]  /*0130*/  SHFL.IDX PT, R2, R0, RZ, 0x1f ;  /* 0x00001fff00027589 */ /* 0x000e2400000e0000 */
[----:B0-----:R-:W-:-:S13]  /*0140*/  ISETP.NE.AND P0, PT, R2, RZ, PT ;  /* 0x000000ff0200720c */ /* 0x001fda0003f05270 */
[----:B------:R-:W-:Y:S05]  /*0150*/  @P0 BRA `(.L_x_2) ;  /* 0x0000000000680947 */ /* 0x000fea0003800000 */
[----:B------:R-:W0:Y:S01]  /*0160*/  S2UR UR8, SR_CgaCtaId ;  /* 0x00000000000879c3 */ /* 0x000e220000008800 */
[----:B------:R-:W-:Y:S01]  /*0170*/  UMOV UR4, 0x400 ;  /* 0x0000040000047882 */ /* 0x000fe20000000000 */
[----:B------:R-:W-:Y:S01]  /*0180*/  UMOV UR5, 0x1 ;  /* 0x0000000100057882 */ /* 0x000fe20000000000 */
[----:B------:R-:W-:Y:S01]  /*0190*/  UMOV UR6, 0x100 ;  /* 0x0000010000067882 */ /* 0x000fe20000000000 */
[----:B------:R-:W-:Y:S01]  /*01a0*/  ELECT P0, URZ, PT ;  /* 0x00000000003f782f */ /* 0x000fe20003800000 */
[----:B------:R-:W-:-:S04]  /*01b0*/  UIADD3 UR6, -UR6, 0x100000, URZ ;  /* 0x0010000006067890 */ /* 0x000fc8000fffe13f */
[----:B------:R-:W-:Y:S02]  /*01c0*/  USHF.L.U32 UR7, UR6, 0xb, URZ ;  /* 0x0000000b06077899 */ /* 0x000fe4000800063f */
[----:B------:R-:W-:Y:S02]  /*01d0*/  USHF.L.U32 UR6, UR6, 0x1, URZ ;  /* 0x0000000106067899 */ /* 0x000fe4000800063f */
[----:B0-----:R-:W-:Y:S02]  /*01e0*/  ULEA UR8, UR8, UR4, 0x18 ;  /* 0x0000000408087291 */ /* 0x001fe4000f8ec03f */
[----:B------:R-:W-:-:S04]  /*01f0*/  UIADD3 UR4, -UR5, 0x100000, URZ ;  /* 0x0010000005047890 */ /* 0x000fc8000fffe13f */
[----:B------:R-:W-:Y:S02]  /*0200*/  USHF.L.U32 UR5, UR4, 0xb, URZ ;  /* 0x0000000b04057899 */ /* 0x000fe4000800063f */
[----:B------:R-:W-:Y:S01]  /*0210*/  USHF.L.U32 UR4, UR4, 0x1, URZ ;  /* 0x0000000104047899 */ /* 0x000fe2000800063f */
[----:B------:R-:W0:Y:S11]  /*0220*/  FENCE.VIEW.ASYNC.S ;  /* 0x00000000000073c6 */ /* 0x000e360000000000 */
[----:B0-----:R0:W1:Y:S01]  /*0230*/  SYNCS.EXCH.64 URZ, [UR8], UR4 ;  /* 0x00000004083f75b2 */ /* 0x0010620008000100 */
[----:B------:R0:W2:Y:S01]  /*0240*/  SYNCS.EXCH.64 URZ, [UR8+0x30], UR6 ;  /* 0x00003006083f75b2 */ /* 0x0000a20008000100 */
[----:B------:R0:W3:Y:S01]  /*0250*/  SYNCS.EXCH.64 URZ, [UR8+0x8], UR4 ;  /* 0x00000804083f75b2 */ /* 0x0000e20008000100 */
[----:B------:R0:W4:Y:S01]  /*0260*/  SYNCS.EXCH.64 URZ, [UR8+0x38], UR6 ;  /* 0x00003806083f75b2 */ /* 0x0001220008000100 */
[----:B------:R0:W0:Y:S01]  /*0270*/  SYNCS.EXCH.64 URZ, [UR8+0x10], UR4 ;  /* 0x00001004083f75b2 */ /* 0x0000220008000100 */
[----:B------:R0:W0:Y:S01]  /*0280*/  SYNCS.EXCH.64 URZ, [UR8+0x40], UR6 ;  /* 0x00004006083f75b2 */ /* 0x0000220008000100 */
[----:B------:R0:W0:Y:S01]  /*0290*/  SYNCS.EXCH.64 URZ, [UR8+0x18], UR4 ;  /* 0x00001804083f75b2 */ /* 0x0000220008000100 */
[----:B------:R0:W0:Y:S01]  /*02a0*/  SYNCS.EXCH.64 URZ, [UR8+0x48], UR6 ;  /* 0x00004806083f75b2 */ /* 0x0000220008000100 */
[----:B------:R0:W0:Y:S01]  /*02b0*/  SYNCS.EXCH.64 URZ, [UR8+0x20], UR4 ;  /* 0x00002004083f75b2 */ /* 0x0000220008000100 */
[----:B------:R0:W0:Y:S01]  /*02c0*/  SYNCS.EXCH.64 URZ, [UR8+0x50], UR6 ;  /* 0x00005006083f75b2 */ /* 0x0000220008000100 */
[----:B------:R0:W0:Y:S01]  /*02d0*/  SYNCS.EXCH.64 URZ, [UR8+0x28], UR4 ;  /* 0x00002804083f75b2 */ /* 0x0000220008000100 */
[----:B------:R0:W0:Y:S01]  /*02e0*/  SYNCS.EXCH.64 URZ, [UR8+0x58], UR6 ;  /* 0x00005806083f75b2 */ /* 0x0000220008000100 */
[----:B------:R-:W-:Y:S01]  /*02f0*/  NOP ;  /* 0x0000000000007918 */ /* 0x000fe20000000000 */
.L_x_2:
[----:B------:R-:W5:Y:S01]  /*0300*/  SHFL.IDX PT, R0, R0, RZ, 0x1f ;  /* 0x00001fff00007589 */ /* 0x000f6200000e0000 */
[----:B------:R-:W-:Y:S01]  /*0310*/  ELECT P0, URZ, PT ;  /* 0x00000000003f782f */ /* 0x000fe20003800000 */
[----:B------:R-:W1:Y:S01]  /*0320*/  LDC R2, c[0x0][0x65c] ;  /* 0x00019700ff027b82 */ /* 0x000e620000000800 */
[----:B------:R-:W-:Y:S01]  /*0330*/  SHF.R.S32.HI R6, RZ, 0x1f, R5 ;  /* 0x0000001fff067819 */ /* 0x000fe20000011405 */
[----:B------:R-:W2:Y:S01]  /*0340*/  S2R R3, SR_CTAID.Y ;  /* 0x0000000000037919 */ /* 0x000ea20000002600 */
[----:B0-----:R-:W-:Y:S01]  /*0350*/  UMOV UR4, 0x20 ;  /* 0x0000002000047882 */ /* 0x001fe20000000000 */
[----:B------:R-:W-:Y:S01]  /*0360*/  ISETP.NE.AND P2, PT, R8, RZ, PT ;  /* 0x000000ff0800720c */ /* 0x000fe20003f45270 */
[----:B------:R-:W-:Y:S01]  /*0370*/  NOP ;  /* 0x0000000000007918 */ /* 0x000fe20000000000 */
[----:B------:R-:W0:Y:S01]  /*0380*/  S2R R4, SR_CTAID.X ;  /* 0x0000000000047919 */ /* 0x000e220000002500 */
[----:B------:R-:W-:Y:S01]  /*0390*/  LEA.HI R6, R6, R5, RZ, 0x2 ;  /* 0x0000000506067211 */ /* 0x000fe200078f10ff */
[----:B------:R-:W-:Y:S01]  /*03a0*/  NOP ;  /* 0x0000000000007918 */ /* 0x000fe20000000000 */
[----:B-----5:R-:W-:-:S02]  /*03b0*/  ISETP.NE.OR P0, PT, R0, RZ, !P0 ;  /* 0x000000ff0000720c */ /* 0x020fc40004705670 */
[----:B-1----:R-:W-:-:S04]  /*03c0*/  ISETP.NE.AND P3, PT, R2, 0x1, PT ;  /* 0x000000010200780c */ /* 0x002fc80003f65270 */
[----:B------:R-:W-:Y:S02]  /*03d0*/  P2R R0, PR, RZ, 0x8 ;  /* 0x00000008ff007803 */ /* 0x000fe40000000000 */
[----:B------:R-:W-:-:S05]  /*03e0*/  LOP3.LUT R0, R6, 0xfffffffc, RZ, 0xc0, !PT ;  /* 0xfffffffc06007812 */ /* 0x000fca00078ec0ff */
[----:B------:R-:W-:Y:S01]  /*03f0*/  VOTEU.ALL UP0, P0 ;  /* 0x00000000003f7886 */ /* 0x000fe20000000000 */
[----:B------:R-:W-:Y:S01]  /*0400*/  IMAD.IADD R0, R5, 0x1, -R0 ;  /* 0x0000000105007824 */ /* 0x000fe200078e0a00 */
[----:B------:R-:W0:Y:S01]  /*0410*/  @P3 LDC R17, c[0x0][0x10] ;  /* 0x00000400ff113b82 */ /* 0x000e220000000800 */
[----:B------:R-:W-:Y:S01]  /*0420*/  VOTEU.ALL UP1, P0 ;  /* 0x00000000003f7886 */ /* 0x000fe20000020000 */
[----:B--2---:R-:W-:Y:S01]  /*0430*/  @P3 IMAD.MOV.U32 R6, RZ, RZ, R3 ;  /* 0x000000ffff063224 */ /* 0x004fe200078e0003 */
[----:B------:R-:W-:Y:S01]  /*0440*/  @!UP0 UMOV UR6, 0x400 ;  /* 0x0000040000068882 */ /* 0x000fe20000000000 */
[----:B------:R-:W-:-:S04]  /*0450*/  @!UP0 UIADD3 UR4, -UR4, 0x100000, URZ ;  /* 0x0010000004048890 */ /* 0x000fc8000fffe13f */
[----:B------:R-:W-:Y:S02]  /*0460*/  @!UP0 USHF.L.U32 UR5, UR4, 0xb, URZ ;  /* 0x0000000b04058899 */ /* 0x000fe4000800063f */
[----:B------:R-:W-:Y:S01]  /*0470*/  @!UP0 USHF.L.U32 UR4, UR4, 0x1, URZ ;  /* 0x0000000104048899 */ /* 0x000fe2000800063f */
[----:B------:R-:W-:Y:S02]  /*0480*/  @P3 IMAD.MOV.U32 R7, RZ, RZ, RZ ;  /* 0x000000ffff073224 */ /* 0x000fe400078e00ff */
[----:B------:R-:W-:Y:S01]  /*0490*/  IMAD.MOV.U32 R5, RZ, RZ, RZ ;  /* 0x000000ffff057224 */ /* 0x000fe200078e00ff */
[----:B------:R-:W1:Y:S01]  /*04a0*/  @!UP0 S2UR UR7, SR_CgaCtaId ;  /* 0x00000000000789c3 */ /* 0x000e620000008800 */
[----:B------:R-:W-:-:S07]  /*04b0*/  @P3 IMAD.MOV.U32 R11, RZ, RZ, RZ ;  /* 0x000000ffff0b3224 */ /* 0x000fce00078e00ff */
[----:B------:R-:W2:Y:S01]  /*04c0*/  @!P3 LDC R9, c[0x0][0xc] ;  /* 0x00000300ff09bb82 */ /* 0x000ea20000000800 */
[----:B0-----:R-:W-:-:S04]  /*04d0*/  @P3 IMAD.WIDE.U32 R16, R4, R17, R6 ;  /* 0x0000001104103225 */ /* 0x001fc800078e0006 */
[----:B------:R-:W-:Y:S01]  /*04e0*/  @P3 IMAD.IADD R17, R17, 0x1, R11 ;  /* 0x0000000111113824 */ /* 0x000fe200078e020b */
[----:B-1----:R-:W-:Y:S01]  /*04f0*/  @!UP0 ULEA UR6, UR7, UR6, 0x18 ;  /* 0x0000000607068291 */ /* 0x002fe2000f8ec03f */
[----:B------:R-:W-:Y:S01]  /*0500*/  VOTEU.ALL UP0, P0 ;  /* 0x00000000003f7886 */ /* 0x000fe20000000000 */
[----:B------:R-:W-:-:S04]  /*0510*/  ISETP.NE.AND P0, PT, R0, 0x3, PT ;  /* 0x000000030000780c */ /* 0x000fc80003f05270 */
[----:B------:R-:W-:Y:S01]  /*0520*/  ISETP.EQ.OR P0, PT, R0, RZ, !P0 ;  /* 0x000000ff0000720c */ /* 0x000fe20004702670 */
[----:B--2---:R-:W-:-:S03]  /*0530*/  @!P3 IMAD.WIDE.U32 R6, R9, R3, R4 ;  /* 0x000000030906b225 */ /* 0x004fc600078e0004 */
[C---:B------:R-:W-:Y:S01]  /*0540*/  ISETP.EQ.AND P0, PT, R8.reuse, RZ, P0 ;  /* 0x000000ff0800720c */ /* 0x040fe20000702270 */
[----:B------:R-:W-:Y:S01]  /*0550*/  VIADD R8, R8, 0xffffffff ;  /* 0xffffffff08087836 */ /* 0x000fe20000000000 */
[----:B------:R-:W0:Y:S02]  /*0560*/  FENCE.VIEW.ASYNC.S ;  /* 0x00000000000073c6 */ /* 0x000e240000000000 */
[----:B0-----:R0:W3:Y:S01]  /*0570*/  @!UP0 SYNCS.EXCH.64 URZ, [UR6+0x70], UR4 ;  /* 0x00007004063f85b2 */ /* 0x0010e20008000100 */
[----:B------:R-:W-:Y:S01]  /*0580*/  @!P3 IMAD.MOV.U32 R16, RZ, RZ, R6 ;  /* 0x000000ffff10b224 */ /* 0x000fe200078e0006 */
[----:B------:R-:W-:Y:S01]  /*0590*/  SEL R19, RZ, 0x1, !P0 ;  /* 0x00000001ff137807 */ /* 0x000fe20004000000 */
[----:B------:R-:W-:Y:S01]  /*05a0*/  @!P3 IMAD.MOV.U32 R17, RZ, RZ, R7 ;  /* 0x000000ffff11b224 */ /* 0x000fe200078e0007 */
[----:B------:R-:W-:-:S04]  /*05b0*/  ISETP.GE.U32.AND P1, PT, R8, 0x2, PT ;  /* 0x000000020800780c */ /* 0x000fc80003f26070 */
[----:B------:R-:W-:Y:S01]  /*05c0*/  SEL R19, R19, 0x2, P1 ;  /* 0x0000000213137807 */ /* 0x000fe20000800000 */
[----:B------:R0:W3:Y:S01]  /*05d0*/  @!UP1 SYNCS.EXCH.64 URZ, [UR6+0x78], UR4 ;  /* 0x00007804063f95b2 */ /* 0x0000e20008000100 */
[----:B------:R-:W-:Y:S01]  /*05e0*/  NOP ;  /* 0x0000000000007918 */ /* 0x000fe20000000000 */
[----:B---34-:R-:W-:Y:S06]  /*05f0*/  BAR.SYNC.DEFER_BLOCKING 0x0 ;  /* 0x0000000000007b1d */ /* 0x018fec0000010000 */
[----:B------:R-:W-:Y:S05]  /*0600*/  @!P2 BRA `(.L_x_3) ;  /* 0x0000009400dca947 */ /* 0x000fea0003800000 */
[----:B------:R-:W-:-:S13]  /*0610*/  ISETP.GT.U32.AND P0, PT, R8, 0x1, PT ;  /* 0x000000010800780c */ /* 0x000fda0003f04070 */
[----:B0-----:R-:W-:Y:S05]  /*0620*/  @P0 EXIT ;  /* 0x000000000000094d */ /* 0x001fea0003800000 */
[----:B------:R-:W-:Y:S01]  /*0630*/  ULDC.64 UR4, c[0x0][0x650] ;  /* 0x0001940000047ab9 */ /* 0x000fe20000000a00 */
[----:B------:R-:W-:Y:S01]  /*0640*/  PRMT R0, RZ, 0x7610, R0 ;  /* 0x00007610ff007816 */ /* 0x000fe20000000000 */
[----:B------:R-:W-:Y:S01]  /*0650*/  IMAD.MOV.U32 R153, RZ, RZ, -0x1 ;  /* 0xffffffffff997424 */ /* 0x000fe200078e00ff */
[----:B------:R-:W-:Y:S01]  /*0660*/  ISETP.GE.U32.AND P0, PT, R16, UR4, PT ;  /* 0x0000000410007c0c */ /* 0x000fe2000bf06070 */
[----:B------:R-:W-:Y:S02]  /*0670*/  IMAD.MOV.U32 R152, RZ, RZ, -0x1 ;  /* 0xffffffffff987424 */ /* 0x000fe400078e00ff */
[----:B------:R-:W-:Y:S01]  /*0680*/  IMAD.MOV.U32 R23, RZ, RZ, -0x1 ;  /* 0xffffffffff177424 */ /* 0x000fe200078e00ff */
[----:B------:R-:W-:-:S13]  /*0690*/  ISETP.GE.U32.AND.EX P0, PT, R17, UR5, PT, P0 ;  /* 0x0000000511007c0c */ /* 0x000fda000bf06100 */
[----:B------:R-:W-:Y:S05]  /*06a0*/  @P0 BRA `(.L_x_4) ;  /* 0x0000000400540947 */ /* 0x000fea0003800000 */
[----:B------:R-:W0:Y:S01]  /*06b0*/  LDC.64 R14, c[0x0][0x628] ;  /* 0x00018a00ff0e7b82 */ /* 0x000e220000000a00 */
[----:B------:R-:W-:Y:S02]  /*06c0*/  IMAD.MOV.U32 R6, RZ, RZ, R16 ;  /* 0x000000ffff067224 */ /* 0x000fe400078e0010 */
[----:B------:R-:W-:-:S05]  /*06d0*/  IMAD.MOV.U32 R7, RZ, RZ, R17 ;  /* 0x000000ffff077224 */ /* 0x000fca00078e0011 */
[----:B------:R-:W1:Y:S08]  /*06e0*/  LDC R0, c[0x0][0x630] ;  /* 0x00018c00ff007b82 */ /* 0x000e700000000800 */
[----:B------:R-:W2:Y:S01]  /*06f0*/  LDC.64 R20, c[0x0][0x620] ;  /* 0x00018800ff147b82 */ /* 0x000ea20000000a00 */
[----:B0-----:R-:W-:-:S04]  /*0700*/  ISETP.NE.U32.AND P0, PT, R14, RZ, PT ;  /* 0x000000ff0e00720c */ /* 0x001fc80003f05070 */
[----:B------:R-:W-:-:S13]  /*0710*/  ISETP.NE.AND.EX P0, PT, R15, RZ, PT, P0 ;  /* 0x000000ff0f00720c */ /* 0x000fda0003f05300 */
[----:B-12---:R-:W-:Y:S05]  /*0720*/  @!P0 BRA `(.L_x_5) ;  /* 0x0000000000288947 */ /* 0x006fea0003800000 */
[----:B------:R-:W0:Y:S02]  /*0730*/  LDC R11, c[0x0][0x634] ;  /* 0x00018d00ff0b7b82 */ /* 0x000e240000000800 */
[----:B0-----:R-:W-:-:S05]  /*0740*/  IADD3 R11, P0, R16, R11, RZ ;  /* 0x0000000b100b7210 */ /* 0x001fca0007f1e0ff */
[----:B------:R-:W-:-:S04]  /*0750*/  IMAD.X R13, RZ, RZ, R17, P0 ;  /* 0x000000ffff0d7224 */ /* 0x000fc800000e0611 */
[----:B------:R-:W-:-:S04]  /*0760*/  IMAD.WIDE.U32 R6, R13, R14, RZ ;  /* 0x0000000e0d067225 */ /* 0x000fc800078e00ff */
[----:B------:R-:W-:-:S04]  /*0770*/  IMAD.WIDE.U32 R8, P0, R11, R15, R6 ;  /* 0x0000000f0b087225 */ /* 0x000fc80007800006 */
[----:B------:R-:W-:-:S04]  /*0780*/  IMAD.WIDE.U32 R6, R11, R14, RZ ;  /* 0x0000000e0b067225 */ /* 0x000fc800078e00ff */
[----:B------:R-:W-:Y:S01]  /*0790*/  IMAD.X R11, RZ, RZ, RZ, P0 ;  /* 0x000000ffff0b7224 */ /* 0x000fe200000e06ff */
[----:B------:R-:W-:Y:S01]  /*07a0*/  IADD3 RZ, P0, R7, R8, RZ ;  /* 0x0000000807ff7210 */ /* 0x000fe20007f1e0ff */
[----:B------:R-:W-:-:S04]  /*07b0*/  IMAD.MOV.U32 R10, RZ, RZ, R9 ;  /* 0x000000ffff0a7224 */ /* 0x000fc800078e0009 */
[----:B------:R-:W-:-:S08]  /*07c0*/  IMAD.WIDE.U32.X R6, R13, R15, R10, P0 ;  /* 0x0000000f0d067225 */ /* 0x000fd000000e040a */
.L_x_5:
[-CC-:B------:R-:W-:Y:S01]  /*07d0*/  SHF.R.U64 R23, R6, R0.reuse, R7.reuse ;  /* 0x0000000006177219 */ /* 0x180fe20000001207 */
[----:B------:R-:W0:Y:S01]  /*07e0*/  LDC R10, c[0x0][0x618] ;  /* 0x00018600ff0a7b82 */ /* 0x000e220000000800 */
[----:B------:R-:W-:Y:S01]  /*07f0*/  SHF.R.U32.HI R5, RZ, R0, R7 ;  /* 0x00000000ff057219 */ /* 0x000fe20000011607 */
[----:B------:R-:W-:Y:S01]  /*0800*/  ULDC UR4, c[0x0][0x150] ;  /* 0x0000540000047ab9 */ /* 0x000fe20000000800 */
[----:B------:R-:W-:Y:S02]  /*0810*/  IADD3 R9, P0, RZ, -R23, RZ ;  /* 0x80000017ff097210 */ /* 0x000fe40007f1e0ff */
[----:B------:R-:W-:-:S03]  /*0820*/  I2FP.F32.U32 R0, R4 ;  /* 0x0000000400007245 */ /* 0x000fc60000201000 */
[----:B------:R-:W1:Y:S01]  /*0830*/  LDC.64 R28, c[0x0][0x640] ;  /* 0x00019000ff1c7b82 */ /* 0x000e620000000a00 */
[----:B------:R-:W-:Y:S02]  /*0840*/  IMAD.X R11, RZ, RZ, ~R5, P0 ;  /* 0x000000ffff0b7224 */ /* 0x000fe400000e0e05 */
[----:B------:R-:W-:Y:S01]  /*0850*/  FMUL R0, R0, UR4 ;  /* 0x0000000400007c20 */ /* 0x000fe20008400000 */
[----:B------:R-:W-:Y:S01]  /*0860*/  IMAD.WIDE.U32 R6, R9, R20, R16 ;  /* 0x0000001409067225 */ /* 0x000fe200078e0010 */
[----:B------:R-:W-:-:S03]  /*0870*/  ULDC UR4, c[0x0][0x154] ;  /* 0x0000550000047ab9 */ /* 0x000fc60000000800 */
[----:B------:R-:W-:Y:S01]  /*0880*/  IMAD R8, R11, R20, RZ ;  /* 0x000000140b087224 */ /* 0x000fe200078e02ff */
[----:B------:R-:W2:Y:S01]  /*0890*/  LDC R5, c[0x0][0x144] ;  /* 0x00005100ff057b82 */ /* 0x000ea20000000800 */
[----:B------:R-:W3:Y:S02]  /*08a0*/  F2I.U32.TRUNC.NTZ R0, R0 ;  /* 0x0000000000007305 */ /* 0x000ee4000020f000 */
[----:B------:R-:W-:-:S04]  /*08b0*/  IMAD R9, R9, R21, R8 ;  /* 0x0000001509097224 */ /* 0x000fc800078e0208 */
[----:B------:R-:W-:Y:S01]  /*08c0*/  IMAD.IADD R7, R7, 0x1, R9 ;  /* 0x0000000107077824 */ /* 0x000fe200078e0209 */
[----:B------:R-:W4:Y:S01]  /*08d0*/  LDC R12, c[0x0][0x608] ;  /* 0x00018200ff0c7b82 */ /* 0x000f220000000800 */
[----:B------:R-:W-:-:S03]  /*08e0*/  IMAD.MOV.U32 R9, RZ, RZ, -0x1 ;  /* 0xffffffffff097424 */ /* 0x000fc600078e00ff */
[-CC-:B0-----:R-:W-:Y:S02]  /*08f0*/  SHF.R.U64 R20, R6, R10.reuse, R7.reuse ;  /* 0x0000000a06147219 */ /* 0x181fe40000001207 */
[----:B------:R-:W-:Y:S02]  /*0900*/  I2FP.F32.U32 R6, R3 ;  /* 0x0000000300067245 */ /* 0x000fe40000201000 */
[----:B------:R-:W0:Y:S01]  /*0910*/  LDC R26, c[0x0][0x658] ;  /* 0x00019600ff1a7b82 */ /* 0x000e220000000800 */
[----:B-1----:R-:W-:Y:S01]  /*0920*/  ISETP.NE.U32.AND P0, PT, R28, RZ, PT ;  /* 0x000000ff1c00720c */ /* 0x002fe20003f05070 */
[----:B---3--:R-:W-:Y:S01]  /*0930*/  IMAD.MOV R8, RZ, RZ, -R0 ;  /* 0x000000ffff087224 */ /* 0x008fe200078e0a00 */
[----:B------:R-:W-:Y:S01]  /*0940*/  SHF.R.U32.HI R7, RZ, R10, R7 ;  /* 0x0000000aff077219 */ /* 0x000fe20000011607 */
[----:B------:R-:W-:Y:S01]  /*0950*/  FMUL R6, R6, UR4 ;  /* 0x0000000406067c20 */ /* 0x000fe20008400000 */
[----:B------:R-:W-:-:S03]  /*0960*/  ISETP.NE.AND.EX P0, PT, R29, RZ, PT, P0 ;  /* 0x000000ff1d00720c */ /* 0x000fc60003f05300 */
[----:B------:R-:W1:Y:S01]  /*0970*/  LDC R14, c[0x0][0x148] ;  /* 0x00005200ff0e7b82 */ /* 0x000e620000000800 */
[----:B--2---:R-:W-:-:S07]  /*0980*/  IMAD R0, R5, R8, R4 ;  /* 0x0000000805007224 */ /* 0x004fce00078e0204 */
[----:B------:R-:W2:Y:S01]  /*0990*/  LDC R24, c[0x0][0x600] ;  /* 0x00018000ff187b82 */ /* 0x000ea20000000800 */
[-CC-:B----4-:R-:W-:Y:S02]  /*09a0*/  SHF.R.U64 R30, R20, R12.reuse, R7.reuse ;  /* 0x0000000c141e7219 */ /* 0x190fe40000001207 */
[----:B------:R-:W-:Y:S01]  /*09b0*/  SHF.R.U32.HI R5, RZ, R12, R7 ;  /* 0x0000000cff057219 */ /* 0x000fe20000011607 */
[----:B------:R-:W-:Y:S01]  /*09c0*/  IMAD.MOV.U32 R7, RZ, RZ, 0x1 ;  /* 0x00000001ff077424 */ /* 0x000fe200078e00ff */
[----:B------:R3:W4:Y:S03]  /*09d0*/  F2I.U32.TRUNC.NTZ R12, R6 ;  /* 0x00000006000c7305 */ /* 0x000726000020f000 */
[----:B------:R-:W1:Y:S01]  /*09e0*/  LDC R15, c[0x0][0x648] ;  /* 0x00019200ff0f7b82 */ /* 0x000e620000000800 */
[-C--:B0-----:R-:W-:Y:S02]  /*09f0*/  SHF.L.U32 R4, R9, R26.reuse, RZ ;  /* 0x0000001a09047219 */ /* 0x081fe400000006ff */
[----:B------:R-:W-:-:S02]  /*0a00*/  SHF.R.U64 R32, R30, R26, R5 ;  /* 0x0000001a1e207219 */ /* 0x000fc40000001205 */
[----:B------:R-:W-:Y:S02]  /*0a10*/  LOP3.LUT R11, RZ, R4, RZ, 0x33, !PT ;  /* 0x00000004ff0b7212 */ /* 0x000fe400078e33ff */
[-C--:B------:R-:W-:Y:S01]  /*0a20*/  SHF.R.U32.HI R5, RZ, R26.reuse, R5 ;  /* 0x0000001aff057219 */ /* 0x080fe20000011605 */
[----:B------:R-:W0:Y:S01]  /*0a30*/  LDC R21, c[0x0][0x638] ;  /* 0x00018e00ff157b82 */ /* 0x000e220000000800 */
[----:B------:R-:W-:Y:S01]  /*0a40*/  SHF.L.U32 R10, R7, R26, RZ ;  /* 0x0000001a070a7219 */ /* 0x000fe200000006ff */
[----:B------:R-:W-:-:S06]  /*0a50*/  IMAD.MOV.U32 R4, RZ, RZ, R32 ;  /* 0x000000ffff047224 */ /* 0x000fcc00078e0020 */
[----:B------:R-:W0:Y:S01]  /*0a60*/  LDC R153, c[0x0][0x610] ;  /* 0x00018400ff997b82 */ /* 0x000e220000000800 */
[----:B---34-:R-:W-:Y:S05]  /*0a70*/  @!P0 BRA `(.L_x_6) ;  /* 0x0000000000288947 */ /* 0x018fea0003800000 */
[----:B------:R-:W3:Y:S02]  /*0a80*/  LDC R9, c[0x0][0x64c] ;  /* 0x00019300ff097b82 */ /* 0x000ee40000000800 */
[----:B---3--:R-:W-:-:S05]  /*0a90*/  IADD3 R9, P0, R32, R9, RZ ;  /* 0x0000000920097210 */ /* 0x008fca0007f1e0ff */
        /* <DEDUP_REMOVED lines=8> */
.L_x_6:
[----:B-1----:R-:W-:Y:S01]  /*0b20*/  SHF.R.U64 R4, R4, R15, R5 ;  /* 0x0000000f04047219 */ /* 0x002fe20000001205 */
[----:B--2---:R-:W-:Y:S01]  /*0b30*/  VIADD R5, R24, 0xffffffff ;  /* 0xffffffff18057836 */ /* 0x004fe20000000000 */
[----:B------:R-:W-:Y:S01]  /*0b40*/  LOP3.LUT R11, R30, R11, RZ, 0xc0, !PT ;  /* 0x0000000b1e0b7212 */ /* 0x000fe200078ec0ff */
[----:B------:R-:W-:Y:S02]  /*0b50*/  IMAD.MOV R12, RZ, RZ, -R12 ;  /* 0x000000ffff0c7224 */ /* 0x000fe400078e0a0c */
[----:B------:R-:W-:Y:S02]  /*0b60*/  IMAD.MOV R6, RZ, RZ, -R4 ;  /* 0x000000ffff067224 */ /* 0x000fe400078e0a04 */
[----:B------:R-:W-:Y:S01]  /*0b70*/  IMAD R11, R10, R4, R11 ;  /* 0x000000040a0b7224 */ /* 0x000fe200078e020b */
[----:B------:R-:W-:Y:S01]  /*0b80*/  LOP3.LUT R4, R20, R5, RZ, 0xc0, !PT ;  /* 0x0000000514047212 */ /* 0x000fe200078ec0ff */
[----:B------:R-:W-:Y:S02]  /*0b90*/  @P3 IMAD R0, R14, R12, R3 ;  /* 0x0000000c0e003224 */ /* 0x000fe400078e0203 */
[----:B0-----:R-:W-:-:S02]  /*0ba0*/  IMAD R3, R6, R21, R32 ;  /* 0x0000001506037224 */ /* 0x001fc400078e0220 */
[----:B------:R-:W-:Y:S02]  /*0bb0*/  IMAD R153, R11, R153, R0 ;  /* 0x000000990b997224 */ /* 0x000fe400078e0200 */
[----:B------:R-:W-:Y:S02]  /*0bc0*/  IMAD R4, R3, R24, R4 ;  /* 0x0000001803047224 */ /* 0x000fe400078e0204 */
[----:B------:R-:W-:-:S03]  /*0bd0*/  IMAD.MOV.U32 R0, RZ, RZ, 0x1 ;  /* 0x00000001ff007424 */ /* 0x000fc600078e00ff */
[----:B------:R-:W-:Y:S02]  /*0be0*/  SEL R152, R4, R153, !P3 ;  /* 0x0000009904987207 */ /* 0x000fe40005800000 */
[----:B------:R-:W-:-:S07]  /*0bf0*/  SEL R153, R153, R4, !P3 ;  /* 0x0000000499997207 */ /* 0x000fce0005800000 */
.L_x_4:
[----:B------:R-:W-:-:S08]  /*0c00*/  NOP ;  /* 0x0000000000007918 */ /* 0x000fd00000000000 */
[----:B------:R-:W0:Y:S02]  /*0c10*/  USETMAXREG.TRY_ALLOC.CTAPOOL UP0, 0xe8 ;  /* 0x000000e8000079c8 */ /* 0x000e240008000600 */
[----:B0-----:R-:W-:-:S13]  /*0c20*/  PLOP3.LUT P0, PT, PT, PT, UP0, 0x80, 0x0 ;  /* 0x000000000000781c */ /* 0x001fda0003f0f008 */
[----:B------:R-:W-:Y:S05]  /*0c30*/  @!P0 BRA `(.L_x_4) ;  /* 0xfffffffc00f08947 */ /* 0x000fea000383ffff */
[----:B------:R-:W-:Y:S01]  /*0c40*/  ULDC.64 UR4, c[0x0][0x598] ;  /* 0x0001660000047ab9 */ /* 0x000fe20000000a00 */
[----:B------:R-:W-:Y:S01]  /*0c50*/  ULDC.64 UR36, c[0x0][0x208] ;  /* 0x0000820000247ab9 */ /* 0x000fe20000000a00 */
[----:B------:R-:W-:-:S04]  /*0c60*/  ISETP.NE.U32.AND P0, PT, RZ, UR4, PT ;  /* 0x00000004ff007c0c */ /* 0x000fc8000bf05070 */
[----:B------:R-:W-:-:S13]  /*0c70*/  ISETP.NE.AND.EX P0, PT, RZ, UR5, PT, P0 ;  /* 0x00000005ff007c0c */ /* 0x000fda000bf05300 */
[----:B------:R-:W-:Y:S05]  /*0c80*/  @!P0 BRA `(.L_x_7) ;  /* 0x00000000001c8947 */ /* 0x000fea0003800000 */
[----:B------:R-:W0:Y:S02]  /*0c90*/  LDC.64 R4, c[0x0][0x598] ;  /* 0x00016600ff047b82 */ /* 0x000e240000000a00 */
[----:B0-----:R-:W2:Y:S02]  /*0ca0*/  LDG.E.64 R4, desc[UR36][R4.64] ;  /* 0x0000002404047981 */ /* 0x001ea4000c1e1b00 */
[----:B--2---:R-:W-:-:S04]  /*0cb0*/  ISETP.NE.U32.AND P0, PT, R4, RZ, PT ;  /* 0x000000ff0400720c */ /* 0x004fc80003f05070 */
[----:B------:R-:W-:-:S13]  /*0cc0*/  ISETP.NE.AND.EX P0, PT, R5, RZ, PT, P0 ;  /* 0x000000ff0500720c */ /* 0x000fda0003f05300 */
[----:B------:R-:W-:Y:S05]  /*0cd0*/  @!P0 BRA `(.L_x_7) ;  /* 0x0000000000088947 */ /* 0x000fea0003800000 */
[----:B------:R0:W5:Y:S01]  /*0ce0*/  LD.E R154, desc[UR36][R4.64] ;  /* 0x00000024049a7980 */ /* 0x000162000c101900 */
[----:B------:R-:W-:Y:S05]  /*0cf0*/  BRA `(.L_x_8) ;  /* 0x0000000000247947 */ /* 0x000fea0003800000 */
.L_x_7:
[----:B------:R-:W-:Y:S02]  /*0d00*/  ULDC.64 UR4, c[0x0][0x588] ;  /* 0x0001620000047ab9 */ /* 0x000fe40000000a00 */
[----:B------:R-:W-:-:S04]  /*0d10*/  ISETP.NE.U32.AND P0, PT, RZ, UR4, PT ;  /* 0x00000004ff007c0c */ /* 0x000fc8000bf05070 */
[----:B------:R-:W-:-:S13]  /*0d20*/  ISETP.NE.AND.EX P0, PT, RZ, UR5, PT, P0 ;  /* 0x00000005ff007c0c */ /* 0x000fda000bf05300 */
[----:B------:R-:W-:Y:S05]  /*0d30*/  @!P0 BRA `(.L_x_9) ;  /* 0x00000000000c8947 */ /* 0x000fea0003800000 */
[----:B------:R-:W0:Y:S02]  /*0d40*/  LDC.64 R154, c[0x0][0x588] ;  /* 0x00016200ff9a7b82 */ /* 0x000e240000000a00 */
[----:B0-----:R1:W5:Y:S01]  /*0d50*/  LDG.E R154, desc[UR36][R154.64] ;  /* 0x000000249a9a7981 */ /* 0x001362000c1e1900 */
[----:B------:R-:W-:Y:S05]  /*0d60*/  BRA `(.L_x_8) ;  /* 0x0000000000087947 */ /* 0x000fea0003800000 */
.L_x_9:
[----:B------:R-:W-:Y:S02]  /*0d70*/  ULDC UR4, c[0x0][0x580] ;  /* 0x0001600000047ab9 */ /* 0x000fe40000000800 */
[----:B------:R-:W-:-:S07]  /*0d80*/  IMAD.U32 R154, RZ, RZ, UR4 ;  /* 0x00000004ff9a7e24 */ /* 0x000fce000f8e00ff */
.L_x_8:
[----:B------:R-:W-:Y:S02]  /*0d90*/  ULDC.64 UR4, c[0x0][0x5a0] ;  /* 0x0001680000047ab9 */ /* 0x000fe40000000a00 */
[----:B------:R-:W-:-:S04]  /*0da0*/  ISETP.NE.U32.AND P0, PT, RZ, UR4, PT ;  /* 0x00000004ff007c0c */ /* 0x000fc8000bf05070 */
[----:B------:R-:W-:-:S13]  /*0db0*/  ISETP.NE.AND.EX P0, PT, RZ, UR5, PT, P0 ;  /* 0x00000005ff007c0c */ /* 0x000fda000bf05300 */
[----:B------:R-:W-:Y:S05]  /*0dc0*/  @!P0 BRA `(.L_x_10) ;  /* 0x00000000001c8947 */ /* 0x000fea0003800000 */
[----:B0-----:R-:W0:Y:S02]  /*0dd0*/  LDC.64 R4, c[0x0][0x5a0] ;  /* 0x00016800ff047b82 */ /* 0x001e240000000a00 */
[----:B0-----:R-:W2:Y:S02]  /*0de0*/  LDG.E.64 R4, desc[UR36][R4.64] ;  /* 0x0000002404047981 */ /* 0x001ea4000c1e1b00 */
[----:B--2---:R-:W-:-:S04]  /*0df0*/  ISETP.NE.U32.AND P0, PT, R4, RZ, PT ;  /* 0x000000ff0400720c */ /* 0x004fc80003f05070 */
[----:B------:R-:W-:-:S13]  /*0e00*/  ISETP.NE.AND.EX P0, PT, R5, RZ, PT, P0 ;  /* 0x000000ff0500720c */ /* 0x000fda0003f05300 */
[----:B------:R-:W-:Y:S05]  /*0e10*/  @!P0 BRA `(.L_x_10) ;  /* 0x0000000000088947 */ /* 0x000fea0003800000 */
[----:B-1----:R0:W5:Y:S01]  /*0e20*/  LD.E R155, desc[UR36][R4.64] ;  /* 0x00000024049b7980 */ /* 0x002162000c101900 */
[----:B------:R-:W-:Y:S05]  /*0e30*/  BRA `(.L_x_11) ;  /* 0x0000000000247947 */ /* 0x000fea0003800000 */
.L_x_10:
[----:B------:R-:W-:Y:S02]  /*0e40*/  ULDC.64 UR4, c[0x0][0x590] ;  /* 0x0001640000047ab9 */ /* 0x000fe40000000a00 */
[----:B------:R-:W-:-:S04]  /*0e50*/  ISETP.NE.U32.AND P0, PT, RZ, UR4, PT ;  /* 0x00000004ff007c0c */ /* 0x000fc8000bf05070 */
[----:B------:R-:W-:-:S13]  /*0e60*/  ISETP.NE.AND.EX P0, PT, RZ, UR5, PT, P0 ;  /* 0x00000005ff007c0c */ /* 0x000fda000bf05300 */
[----:B------:R-:W-:Y:S05]  /*0e70*/  @!P0 BRA `(.L_x_12) ;  /* 0x00000000000c8947 */ /* 0x000fea0003800000 */
[----:B0-----:R-:W1:Y:S02]  /*0e80*/  LDC.64 R4, c[0x0][0x590] ;  /* 0x00016400ff047b82 */ /* 0x001e640000000a00 */
[----:B-1----:R1:W5:Y:S01]  /*0e90*/  LDG.E R155, desc[UR36][R4.64] ;  /* 0x00000024049b7981 */ /* 0x002362000c1e1900 */
[----:B------:R-:W-:Y:S05]  /*0ea0*/  BRA `(.L_x_11) ;  /* 0x0000000000087947 */ /* 0x000fea0003800000 */
.L_x_12:
[----:B------:R-:W-:Y:S02]  /*0eb0*/  ULDC UR4, c[0x0][0x584] ;  /* 0x0001610000047ab9 */ /* 0x000fe40000000800 */
[----:B-1----:R-:W-:-:S07]  /*0ec0*/  IMAD.U32 R155, RZ, RZ, UR4 ;  /* 0x00000004ff9b7e24 */ /* 0x002fce000f8e00ff */
.L_x_11:
[----:B------:R-:W-:-:S13]  /*0ed0*/  LOP3.LUT P0, RZ, R0, 0xff, RZ, 0xc0, !PT ;  /* 0x000000ff00ff7812 */ /* 0x000fda000780c0ff */
[----:B------:R-:W-:Y:S05]  /*0ee0*/  @!P0 EXIT ;  /* 0x000000000000894d */ /* 0x000fea0003800000 */
[----:B------:R-:W-:Y:S01]  /*0ef0*/  ULDC UR4, c[0x0][0x28c] ;  /* 0x0000a30000047ab9 */ /* 0x000fe20000000800 */
[----:B------:R-:W-:Y:S01]  /*0f00*/  LOP3.LUT R158, R19, 0x1, RZ, 0xfc, !PT ;  /* 0x00000001139e7812 */ /* 0x000fe200078efcff */
[----:B------:R-:W-:Y:S01]  /*0f10*/  UIADD3 UR4, UR4, 0x1f, URZ ;  /* 0x0000001f04047890 */ /* 0x000fe2000fffe03f */
[----:B------:R-:W-:Y:S01]  /*0f20*/  UMOV UR38, URZ ;  /* 0x0000003f00267c82 */ /* 0x000fe20008000000 */
[----:B------:R-:W-:Y:S02]  /*0f30*/  UMOV UR39, URZ ;  /* 0x0000003f00277c82 */ /* 0x000fe40008000000 */
[----:B------:R-:W-:-:S04]  /*0f40*/  USHF.R.S32.HI UR5, URZ, 0x1f, UR4 ;  /* 0x0000001f3f057899 */ /* 0x000fc80008011404 */
[----:B------:R-:W-:-:S04]  /*0f50*/  ULEA.HI UR5, UR5, UR4, URZ, 0x5 ;  /* 0x0000000405057291 */ /* 0x000fc8000f8f283f */
[----:B------:R-:W-:-:S12]  /*0f60*/  USHF.R.S32.HI UR40, URZ, 0x5, UR5 ;  /* 0x000000053f287899 */ /* 0x000fd80008011405 */
.L_x_286:
[----:B------:R-:W-:Y:S01]  /*0f70*/  LOP3.LUT R0, R18, 0x80, RZ, 0xc0, !PT ;  /* 0x0000008012007812 */ /* 0x000fe200078ec0ff */
[----:B--2---:R-:W2:Y:S01]  /*0f80*/  S2UR UR7, SR_CgaCtaId ;  /* 0x00000000000779c3 */ /* 0x004ea20000008800 */
[----:B------:R-:W-:Y:S02]  /*0f90*/  UMOV UR6, 0x400 ;  /* 0x0000040000067882 */ /* 0x000fe40000000000 */
[----:B------:R-:W-:-:S06]  /*0fa0*/  SHF.R.U32.HI R0, RZ, 0x7, R0 ;  /* 0x00000007ff007819 */ /* 0x000fcc0000011600 */
[----:B---3--:R-:W3:Y:S01]  /*0fb0*/  SHFL.IDX PT, R0, R0, RZ, 0x1f ;  /* 0x00001fff00007589 */ /* 0x008ee200000e0000 */
[----:B--2---:R-:W-:Y:S01]  /*0fc0*/  ULEA UR42, UR7, UR6, 0x18 ;  /* 0x00000006072a7291 */ /* 0x004fe2000f8ec03f */
[----:B---3--:R-:W-:-:S13]  /*0fd0*/  R2UR UR4, R0 ;  /* 0x00000000000472ca */ /* 0x008fda00000e0000 */
[----:B------:R-:W-:-:S04]  /*0fe0*/  ULEA.HI UR5, UR4, UR4, URZ, 0x1 ;  /* 0x0000000404057291 */ /* 0x000fc8000f8f083f */
[----:B------:R-:W-:-:S04]  /*0ff0*/  ULOP3.LUT UR5, UR5, 0xffffe, URZ, 0xc0, !UPT ;  /* 0x000ffffe05057892 */ /* 0x000fc8000f8ec03f */
[----:B------:R-:W-:-:S03]  /*1000*/  UIADD3 UR5, UR4, -UR5, URZ ;  /* 0x8000000504057290 */ /* 0x000fc6000fffe03f */
[----:B------:R-:W-:Y:S01]  /*1010*/  ULDC UR4, c[0x0][0x28c] ;  /* 0x0000a30000047ab9 */ /* 0x000fe20000000800 */
[----:B------:R-:W-:Y:S01]  /*1020*/  ULEA UR5, UR5, UR42, 0xc ;  /* 0x0000002a05057291 */ /* 0x000fe2000f8e603f */
[----:B------:R-:W-:-:S03]  /*1030*/  ISETP.LT.AND P0, PT, RZ, UR4, PT ;  /* 0x00000004ff007c0c */ /* 0x000fc6000bf01270 */
[----:B------:R-:W-:-:S04]  /*1040*/  UIADD3 UR5, UR5, 0x180, URZ ;  /* 0x0000018005057890 */ /* 0x000fc8000fffe03f */
[----:B------:R-:W-:-:S04]  /*1050*/  USHF.R.U32.HI UR5, URZ, 0x4, UR5 ;  /* 0x000000043f057899 */ /* 0x000fc80008011605 */
[----:B------:R-:W-:Y:S02]  /*1060*/  ULOP3.LUT UR41, UR5, 0x3fff, URZ, 0xc0, !UPT ;  /* 0x00003fff05297892 */ /* 0x000fe4000f8ec03f */
[----:B-1----:R-:W-:Y:S10]  /*1070*/  @P0 BRA `(.L_x_13) ;  /* 0x0000000000400947 */ /* 0x002ff40003800000 */
[----:B------:R-:W-:Y:S01]  /*1080*/  MOV R0, 0x0 ;  /* 0x0000000000007802 */ /* 0x000fe20000000f00 */
[----:B------:R-:W-:Y:S01]  /*1090*/  ULDC.64 UR4, c[0x4][0x68] ;  /* 0x01001a0000047ab9 */ /* 0x000fe20000000a00 */
[----:B------:R-:W-:Y:S01]  /*10a0*/  ULDC.64 UR6, c[0x4][0x8] ;  /* 0x0100020000067ab9 */ /* 0x000fe20000000a00 */
[----:B01----:R-:W-:Y:S01]  /*10b0*/  IMAD.U32 R4, RZ, RZ, UR4 ;  /* 0x00000004ff047e24 */ /* 0x003fe2000f8e00ff */
[----:B------:R0:W1:Y:S01]  /*10c0*/  LDC.64 R14, c[0x4][R0] ;  /* 0x01000000000e7b82 */ /* 0x0000620000000a00 */
[----:B------:R-:W-:Y:S01]  /*10d0*/  IMAD.U32 R5, RZ, RZ, UR5 ;  /* 0x00000005ff057e24 */ /* 0x000fe2000f8e00ff */
[----:B------:R-:W-:Y:S01]  /*10e0*/  ULDC.64 UR4, c[0x4][0x70] ;  /* 0x01001c0000047ab9 */ /* 0x000fe20000000a00 */
[----:B------:R-:W-:Y:S02]  /*10f0*/  IMAD.U32 R10, RZ, RZ, UR6 ;  /* 0x00000006ff0a7e24 */ /* 0x000fe4000f8e00ff */
[----:B------:R-:W-:Y:S02]  /*1100*/  IMAD.U32 R6, RZ, RZ, UR4 ;  /* 0x00000004ff067e24 */ /* 0x000fe4000f8e00ff */
[----:B------:R-:W-:-:S02]  /*1110*/  IMAD.U32 R7, RZ, RZ, UR5 ;  /* 0x00000005ff077e24 */ /* 0x000fc4000f8e00ff */
[----:B------:R-:W-:Y:S02]  /*1120*/  IMAD.U32 R11, RZ, RZ, UR7 ;  /* 0x00000007ff0b7e24 */ /* 0x000fe4000f8e00ff */
[----:B------:R-:W-:Y:S02]  /*1130*/  IMAD.MOV.U32 R8, RZ, RZ, 0x1e1 ;  /* 0x000001e1ff087424 */ /* 0x000fe400078e00ff */
[----:B------:R-:W-:Y:S02]  /*1140*/  IMAD.MOV.U32 R12, RZ, RZ, 0x1 ;  /* 0x00000001ff0c7424 */ /* 0x000fe400078e00ff */
[----:B0-----:R-:W-:-:S07]  /*1150*/  IMAD.MOV.U32 R13, RZ, RZ, RZ ;  /* 0x000000ffff0d7224 */ /* 0x001fce00078e00ff */
[----:B------:R-:W-:-:S07]  /*1160*/  LEPC R20, `(.L_x_13) ;  /* 0x000000001014794e */ /* 0x000fce0000000000 */
[----:B-1---5:R-:W-:Y:S05]  /*1170*/  CALL.ABS.NOINC R14 ;  /* 0x000000000e007343 */ /* 0x022fea0003c00000 */
.L_x_13:
[----:B------:R-:W-:-:S13]  /*1180*/  ISETP.NE.AND P0, PT, R158, 0x3, PT ;  /* 0x000000039e00780c */ /* 0x000fda0003f05270 */
[----:B------:R-:W-:Y:S05]  /*1190*/  @!P0 BRA `(.L_x_14) ;  /* 0x0000000000048947 */ /* 0x000fea0003800000 */
[----:B------:R-:W-:Y:S01]  /*11a0*/  BPT.TRAP 0x1 ;  /* 0x000000040000795c */ /* 0x000fe20000300000 */
.L_x_14:
[----:B------:R-:W-:Y:S02]  /*11b0*/  IMAD.U32 R3, RZ, RZ, UR39 ;  /* 0x00000027ff037e24 */ /* 0x000fe4000f8e00ff */
[----:B------:R-:W-:-:S03]  /*11c0*/  IMAD.U32 R0, RZ, RZ, UR38 ;  /* 0x00000026ff007e24 */ /* 0x000fc6000f8e00ff */
[----:B------:R-:W-:Y:S02]  /*11d0*/  LEA R3, R3, UR42, 0x3 ;  /* 0x0000002a03037c11 */ /* 0x000fe4000f8e18ff */
[----:B------:R-:W-:-:S04]  /*11e0*/  SHF.L.U32 R0, R0, 0x1f, RZ ;  /* 0x0000001f00007819 */ /* 0x000fc800000006ff */
[----:B------:R2:W3:Y:S01]  /*11f0*/  SYNCS.PHASECHK.TRANS64.TRYWAIT P1, [R3+URZ], R0 ;  /* 0x00000000030075a7 */ /* 0x0004e2000802017f */
[----:B------:R-:W-:Y:S05]  /*1200*/  @!P0 BRA `(.L_x_15) ;  /* 0x0000000000048947 */ /* 0x000fea0003800000 */
[----:B------:R-:W-:Y:S01]  /*1210*/  BPT.TRAP 0x1 ;  /* 0x000000040000795c */ /* 0x000fe20000300000 */
.L_x_15:
[----:B---3--:R-:W-:Y:S05]  /*1220*/  @P1 BRA `(.L_x_16) ;  /* 0x0000000000081947 */ /* 0x008fea0003800000 */
[----:B------:R-:W3:Y:S02]  /*1230*/  SYNCS.PHASECHK.TRANS64.TRYWAIT P1, [R3+URZ], R0 ;  /* 0x00000000030075a7 */ /* 0x000ee4000802017f */
[----:B---3--:R-:W-:Y:S05]  /*1240*/  @!P1 BRA `(.L_x_17) ;  /* 0x000000a000a09947 */ /* 0x008fea0003800000 */
.L_x_16:
[----:B------:R-:W-:-:S04]  /*1250*/  UISETP.LT.AND UP0, UPT, UR40, 0x1, UPT ;  /* 0x000000012800788c */ /* 0x000fc8000bf01270 */
[----:B------:R-:W-:-:S04]  /*1260*/  USEL UR4, UR40, 0x1, UP0 ;  /* 0x0000000128047887 */ /* 0x000fc80008000000 */
[----:B------:R-:W-:-:S06]  /*1270*/  UIADD3 UR4, UR40, -UR4, URZ ;  /* 0x8000000428047290 */ /* 0x000fcc000fffe03f */
[----:B--23--:R-:W-:Y:S01]  /*1280*/  IMAD.U32 R0, RZ, RZ, UR4 ;  /* 0x00000004ff007e24 */ /* 0x00cfe2000f8e00ff */
[----:B------:R-:W-:Y:S05]  /*1290*/  WARPSYNC.ALL ;  /* 0x0000000000007948 */ /* 0x000fea0003800000 */
[----:B------:R-:W-:Y:S01]  /*12a0*/  ISETP.GE.AND P1, PT, R0, 0x1, PT ;  /* 0x000000010000780c */ /* 0x000fe20003f26270 */
[----:B------:R-:W-:Y:S01]  /*12b0*/  UIADD3 UR4, UR42, 0xc180, URZ ;  /* 0x0000c1802a047890 */ /* 0x000fe2000fffe03f */
[----:B------:R-:W-:Y:S01]  /*12c0*/  WARPGROUP.ARRIVE ;  /* 0x00000000000079c5 */ /* 0x000fe20000000000 */
[----:B------:R-:W-:Y:S02]  /*12d0*/  ULOP3.LUT UR41, UR41, 0x10000, URZ, 0xfc, !UPT ;  /* 0x0001000029297892 */ /* 0x000fe4000f8efc3f */
[----:B------:R-:W-:Y:S01]  /*12e0*/  USHF.R.U32.HI UR4, URZ, 0x4, UR4 ;  /* 0x000000043f047899 */ /* 0x000fe20008011604 */
[----:B------:R-:W-:Y:S01]  /*12f0*/  UMOV UR5, 0x80000020 ;  /* 0x8000002000057882 */ /* 0x000fe20000000000 */
[----:B------:R-:W-:-:S02]  /*1300*/  UMOV UR7, 0x80000020 ;  /* 0x8000002000077882 */ /* 0x000fc40000000000 */
[----:B------:R-:W-:-:S04]  /*1310*/  ULOP3.LUT UR4, UR4, 0x3fff, URZ, 0xc0, !UPT ;  /* 0x00003fff04047892 */ /* 0x000fc8000f8ec03f */
[----:B------:R-:W-:Y:S02]  /*1320*/  ULOP3.LUT UR10, UR4, 0x10000, URZ, 0xfc, !UPT ;  /* 0x00010000040a7892 */ /* 0x000fe4000f8efc3f */
[----:B------:R-:W-:Y:S02]  /*1330*/  ULEA UR4, UR39, UR41, 0x9 ;  /* 0x0000002927047291 */ /* 0x000fe4000f8e483f */
[----:B------:R-:W-:-:S09]  /*1340*/  ULEA UR6, UR39, UR10, 0xa ;  /* 0x0000000a27067291 */ /* 0x000fd2000f8e503f */
[----:B------:R-:W-:Y:S01]  /*1350*/  HGMMA.64x256x16.F32.BF16 R24, gdesc[UR4], RZ, !UPT, gsb0 ;  /* 0x03e00000041879f0 */ /* 0x000fe2000c0018ff */
[----:B------:R-:W-:Y:S02]  /*1360*/  UIADD3 UR4, UR4, 0x2, URZ ;  /* 0x0000000204047890 */ /* 0x000fe4000fffe03f */
[----:B------:R-:W-:Y:S01]  /*1370*/  UIADD3 UR6, UR6, 0x2, URZ ;  /* 0x0000000206067890 */ /* 0x000fe2000fffe03f */
[----:B------:R-:W-:Y:S01]  /*1380*/  UMOV UR5, 0x80000020 ;  /* 0x8000002000057882 */ /* 0x000fe20000000000 */
[----:B------:R-:W-:Y:S01]  /*1390*/  UMOV UR7, 0x80000020 ;  /* 0x8000002000077882 */ /* 0x000fe20000000000 */
[----:B------:R-:W-:Y:S02]  /*13a0*/  WARPGROUP.DEPBAR.LE gsb0, 0x0 ;  /* 0x00008000000079c5 */ /* 0x000fe40000010000 */
[----:B------:R-:W-:-:S15]  /*13b0*/  WARPGROUP.ARRIVE ;  /* 0x00000000000079c5 */ /* 0x000fde0000000000 */
[----:B------:R-:W-:-:S05]  /*13c0*/  NOP ;  /* 0x0000000000007918 */ /* 0x000fca0000000000 */
[----:B------:R-:W-:Y:S03]  /*13d0*/  HGMMA.64x256x16.F32.BF16 R24, gdesc[UR4], R24, gsb0 ;  /* 0x03e00000041879f0 */ /* 0x000fe60008001818 */
[----:B------:R-:W-:Y:S02]  /*13e0*/  WARPGROUP.DEPBAR.LE gsb0, 0x0 ;  /* 0x00008000000079c5 */ /* 0x000fe40000010000 */
[----:B------:R-:W-:Y:S05]  /*13f0*/  @!P1 BRA `(.L_x_18) ;  /* 0x0000000000dc9947 */ /* 0x000fea0003800000 */
[----:B------:R-:W-:Y:S02]  /*1400*/  UIADD3 UR4, UR39, 0x1, URZ ;  /* 0x0000000127047890 */ /* 0x000fe4000fffe03f */
[----:B------:R-:W-:Y:S02]  /*1410*/  UMOV UR9, UR39 ;  /* 0x0000002700097c82 */ /* 0x000fe40008000000 */
[----:B------:R-:W-:-:S04]  /*1420*/  UISETP.NE.AND UP0, UPT, UR4, 0x6, UPT ;  /* 0x000000060400788c */ /* 0x000fc8000bf05270 */
[----:B------:R-:W-:Y:S02]  /*1430*/  USEL UR5, URZ, 0x1, UP0 ;  /* 0x000000013f057887 */ /* 0x000fe40008000000 */
[----:B------:R-:W-:Y:S02]  /*1440*/  USEL UR8, UR4, URZ, UP0 ;  /* 0x0000003f04087287 */ /* 0x000fe40008000000 */
[----:B------:R-:W-:-:S06]  /*1450*/  ULOP3.LUT UR5, UR38, UR5, URZ, 0x3c, !UPT ;  /* 0x0000000526057292 */ /* 0x000fcc000f8e3c3f */
[----:B01----:R-:W-:-:S07]  /*1460*/  IMAD.U32 R5, RZ, RZ, UR5 ;  /* 0x00000005ff057e24 */ /* 0x003fce000f8e00ff */
.L_x_25:
[----:B01----:R-:W-:Y:S05]  /*1470*/  @!P0 BRA `(.L_x_19) ;  /* 0x0000000000048947 */ /* 0x003fea0003800000 */
[----:B------:R-:W-:Y:S01]  /*1480*/  BPT.TRAP 0x1 ;  /* 0x000000040000795c */ /* 0x000fe20000300000 */
.L_x_19:
[----:B------:R-:W0:Y:S01]  /*1490*/  S2UR UR5, SR_CgaCtaId ;  /* 0x00000000000579c3 */ /* 0x000e220000008800 */
[----:B------:R-:W-:Y:S01]  /*14a0*/  UMOV UR4, 0x400 ;  /* 0x0000040000047882 */ /* 0x000fe20000000000 */
[----:B------:R-:W-:Y:S01]  /*14b0*/  SHF.L.U32 R3, R5, 0x1f, RZ ;  /* 0x0000001f05037819 */ /* 0x000fe200000006ff */
[----:B0-----:R-:W-:-:S04]  /*14c0*/  ULEA UR11, UR5, UR4, 0x18 ;  /* 0x00000004050b7291 */ /* 0x001fc8000f8ec03f */
[----:B------:R-:W-:-:S09]  /*14d0*/  ULEA UR4, UR8, UR11, 0x3 ;  /* 0x0000000b08047291 */ /* 0x000fd2000f8e183f */
[----:B------:R0:W1:Y:S01]  /*14e0*/  SYNCS.PHASECHK.TRANS64.TRYWAIT P1, [UR4], R3 ;  /* 0x00000003ff0075a7 */ /* 0x0000620008020144 */
[----:B------:R-:W-:Y:S05]  /*14f0*/  @!P0 BRA `(.L_x_20) ;  /* 0x0000000000048947 */ /* 0x000fea0003800000 */
[----:B------:R-:W-:Y:S01]  /*1500*/  BPT.TRAP 0x1 ;  /* 0x000000040000795c */ /* 0x000fe20000300000 */
.L_x_20:
[----:B-1----:R-:W-:Y:S05]  /*1510*/  @P1 BRA `(.L_x_21) ;  /* 0x0000000000081947 */ /* 0x002fea0003800000 */
[----:B------:R-:W1:Y:S02]  /*1520*/  SYNCS.PHASECHK.TRANS64.TRYWAIT P1, [UR4], R3 ;  /* 0x00000003ff0075a7 */ /* 0x000e640008020144 */
[----:B-1----:R-:W-:Y:S05]  /*1530*/  @!P1 BRA `(.L_x_22) ;  /* 0x0000009c00f89947 */ /* 0x002fea0003800000 */
.L_x_21:
[----:B------:R-:W-:Y:S01]  /*1540*/  ULEA UR4, UR8, UR41, 0x9 ;  /* 0x0000002908047291 */ /* 0x000fe2000f8e483f */
[----:B------:R-:W-:Y:S01]  /*1550*/  WARPGROUP.ARRIVE ;  /* 0x00000000000079c5 */ /* 0x000fe20000000000 */
[----:B------:R-:W-:Y:S01]  /*1560*/  ULEA UR6, UR8, UR10, 0xa ;  /* 0x0000000a08067291 */ /* 0x000fe2000f8e503f */
[----:B------:R-:W-:Y:S01]  /*1570*/  UMOV UR5, 0x80000020 ;  /* 0x8000002000057882 */ /* 0x000fe20000000000 */
[----:B------:R-:W-:-:S07]  /*1580*/  UMOV UR7, 0x80000020 ;  /* 0x8000002000077882 */ /* 0x000fce0000000000 */
[----:B------:R-:W-:Y:S01]  /*1590*/  HGMMA.64x256x16.F32.BF16 R24, gdesc[UR4], R24, gsb0 ;  /* 0x03e00000041879f0 */ /* 0x000fe20008001818 */
        /* <DEDUP_REMOVED lines=10> */
[----:B------:R-:W-:Y:S01]  /*1640*/  BPT.TRAP 0x1 ;  /* 0x000000040000795c */ /* 0x000fe20000300000 */
.L_x_23:
[----:B------:R-:W-:Y:S01]  /*1650*/  ULEA UR4, UR9, UR11, 0x3 ;  /* 0x0000000b09047291 */ /* 0x000fe2000f8e183f */
[----:B------:R-:W-:-:S03]  /*1660*/  ISETP.GT.U32.AND P1, PT, R19, 0x1, PT ;  /* 0x000000011300780c */ /* 0x000fc60003f24070 */
[----:B------:R-:W-:-:S04]  /*1670*/  UIADD3 UR4, UR4, 0x30, URZ ;  /* 0x0000003004047890 */ /* 0x000fc8000fffe03f */
[----:B------:R-:W-:-:S09]  /*1680*/  UPRMT UR4, URZ, 0x654, UR4 ;  /* 0x000006543f047896 */ /* 0x000fd20008000004 */
[----:B------:R-:W-:Y:S01]  /*1690*/  SYNCS.ARRIVE.TRANS64.RED.A1T0 RZ, [UR4], RZ ;  /* 0x000000ffffff79a7 */ /* 0x000fe20008100404 */
[----:B------:R-:W-:Y:S05]  /*16a0*/  @P1 BRA `(.L_x_24) ;  /* 0x0000000000041947 */ /* 0x000fea0003800000 */
[----:B------:R-:W-:Y:S01]  /*16b0*/  BPT.TRAP 0x1 ;  /* 0x000000040000795c */ /* 0x000fe20000300000 */
.L_x_24:
[----:B------:R-:W-:Y:S01]  /*16c0*/  UIADD3 UR8, UR8, 0x1, URZ ;  /* 0x0000000108087890 */ /* 0x000fe2000fffe03f */
[C---:B------:R-:W-:Y:S01]  /*16d0*/  ISETP.GT.AND P1, PT, R0.reuse, 0x1, PT ;  /* 0x000000010000780c */ /* 0x040fe20003f24270 */
[----:B------:R-:W-:Y:S01]  /*16e0*/  UIADD3 UR9, UR9, 0x1, URZ ;  /* 0x0000000109097890 */ /* 0x000fe2000fffe03f */
[----:B------:R-:W-:Y:S01]  /*16f0*/  VIADD R0, R0, 0xffffffff ;  /* 0xffffffff00007836 */ /* 0x000fe20000000000 */
[----:B------:R-:W-:Y:S02]  /*1700*/  UISETP.NE.AND UP0, UPT, UR8, 0x6, UPT ;  /* 0x000000060800788c */ /* 0x000fe4000bf05270 */
[----:B------:R-:W-:Y:S02]  /*1710*/  UISETP.NE.AND UP1, UPT, UR9, 0x6, UPT ;  /* 0x000000060900788c */ /* 0x000fe4000bf25270 */
[----:B------:R-:W-:Y:S02]  /*1720*/  USEL UR4, URZ, 0x1, UP0 ;  /* 0x000000013f047887 */ /* 0x000fe40008000000 */
[----:B------:R-:W-:-:S02]  /*1730*/  USEL UR8, UR8, URZ, UP0 ;  /* 0x0000003f08087287 */ /* 0x000fc40008000000 */
[----:B------:R-:W-:Y:S02]  /*1740*/  USEL UR9, UR9, URZ, UP1 ;  /* 0x0000003f09097287 */ /* 0x000fe40008800000 */
[----:B------:R-:W-:Y:S01]  /*1750*/  LOP3.LUT R5, R5, UR4, RZ, 0x3c, !PT ;  /* 0x0000000405057c12 */ /* 0x000fe2000f8e3cff */
[----:B------:R-:W-:Y:S09]  /*1760*/  @P1 BRA `(.L_x_25) ;  /* 0xfffffffc00401947 */ /* 0x000ff2000383ffff */
.L_x_18:
[----:B------:R-:W2:Y:S02]  /*1770*/  LDC R0, c[0x0][0x28c] ;  /* 0x0000a300ff007b82 */ /* 0x000ea40000000800 */
[----:B--2---:R-:W-:-:S13]  /*1780*/  ISETP.GE.AND P1, PT, R0, 0x1, PT ;  /* 0x000000010000780c */ /* 0x004fda0003f26270 */
[----:B------:R-:W-:Y:S05]  /*1790*/  @!P1 BRA `(.L_x_26) ;  /* 0x0000000000489947 */ /* 0x000fea0003800000 */
[----:B------:R-:W-:Y:S05]  /*17a0*/  @!P0 BRA `(.L_x_27) ;  /* 0x0000000000048947 */ /* 0x000fea0003800000 */
[----:B------:R-:W-:Y:S01]  /*17b0*/  BPT.TRAP 0x1 ;  /* 0x000000040000795c */ /* 0x000fe20000300000 */
.L_x_27:
[----:B------:R-:W2:Y:S01]  /*17c0*/  S2UR UR7, SR_CgaCtaId ;  /* 0x00000000000779c3 */ /* 0x000ea20000008800 */
[----:B------:R-:W-:Y:S01]  /*17d0*/  UISETP.LT.AND UP0, UPT, UR40, 0x1, UPT ;  /* 0x000000012800788c */ /* 0x000fe2000bf01270 */
[----:B------:R-:W-:-:S03]  /*17e0*/  ISETP.GT.U32.AND P0, PT, R19, 0x1, PT ;  /* 0x000000011300780c */ /* 0x000fc60003f04070 */
[----:B------:R-:W-:-:S04]  /*17f0*/  USEL UR6, UR40, 0x1, UP0 ;  /* 0x0000000128067887 */ /* 0x000fc80008000000 */
[----:B------:R-:W-:-:S04]  /*1800*/  UIADD3 UR6, UR39, UR40, -UR6 ;  /* 0x0000002827067290 */ /* 0x000fc8000fffe806 */
[----:B------:R-:W-:-:S04]  /*1810*/  UIMAD.WIDE.U32 UR4, UR6, -0x55555555, URZ ;  /* 0xaaaaaaab060478a5 */ /* 0x000fc8000f8e003f */
[----:B------:R-:W-:-:S03]  /*1820*/  USHF.R.U32.HI UR4, URZ, 0x2, UR5 ;  /* 0x000000023f047899 */ /* 0x000fc60008011605 */
[----:B------:R-:W-:Y:S01]  /*1830*/  UMOV UR5, 0x400 ;  /* 0x0000040000057882 */ /* 0x000fe20000000000 */
[----:B------:R-:W-:Y:S02]  /*1840*/  UIMAD UR6, UR4, -0x6, UR6 ;  /* 0xfffffffa040678a4 */ /* 0x000fe4000f8e0206 */
[----:B--2---:R-:W-:-:S04]  /*1850*/  ULEA UR5, UR7, UR5, 0x18 ;  /* 0x0000000507057291 */ /* 0x004fc8000f8ec03f */
[----:B------:R-:W-:-:S04]  /*1860*/  ULEA UR6, UR6, UR5, 0x3 ;  /* 0x0000000506067291 */ /* 0x000fc8000f8e183f */
[----:B------:R-:W-:-:S04]  /*1870*/  UIADD3 UR6, UR6, 0x30, URZ ;  /* 0x0000003006067890 */ /* 0x000fc8000fffe03f */
[----:B------:R-:W-:-:S09]  /*1880*/  UPRMT UR6, URZ, 0x654, UR6 ;  /* 0x000006543f067896 */ /* 0x000fd20008000006 */
[----:B------:R-:W-:Y:S01]  /*1890*/  SYNCS.ARRIVE.TRANS64.RED.A1T0 RZ, [UR6], RZ ;  /* 0x000000ffffff79a7 */ /* 0x000fe20008100406 */
[----:B------:R-:W-:Y:S05]  /*18a0*/  @P0 BRA `(.L_x_26) ;  /* 0x0000000000040947 */ /* 0x000fea0003800000 */
[----:B------:R-:W-:Y:S01]  /*18b0*/  BPT.TRAP 0x1 ;  /* 0x000000040000795c */ /* 0x000fe20000300000 */
.L_x_26:
[----:B------:R-:W2:Y:S01]  /*18c0*/  LDC R7, c[0x0][0x288] ;  /* 0x0000a200ff077b82 */ /* 0x000ea20000000800 */
[----:B01----:R-:W-:Y:S01]  /*18d0*/  SHF.R.U32.HI R3, RZ, 0x2, R18 ;  /* 0x00000002ff037819 */ /* 0x003fe20000011612 */
[----:B------:R-:W-:Y:S01]  /*18e0*/  UIADD3 UR39, UR40, UR39, URZ ;  /* 0x0000002728277290 */ /* 0x000fe2000fffe03f */
[C---:B------:R-:W-:Y:S01]  /*18f0*/  LOP3.LUT R4, R18.reuse, 0x60, RZ, 0xc0, !PT ;  /* 0x0000006012047812 */ /* 0x040fe200078ec0ff */
[----:B------:R-:W-:Y:S01]  /*1900*/  ULDC UR7, c[0x0][0x284] ;  /* 0x0000a10000077ab9 */ /* 0x000fe20000000800 */
[----:B------:R-:W-:Y:S01]  /*1910*/  LOP3.LUT R3, R3, 0x7, RZ, 0xc0, !PT ;  /* 0x0000000703037812 */ /* 0x000fe200078ec0ff */
[----:B------:R-:W-:Y:S01]  /*1920*/  UISETP.GT.U32.AND UP0, UPT, UR39, 0x5, UPT ;  /* 0x000000052700788c */ /* 0x000fe2000bf04070 */
[----:B------:R-:W-:Y:S01]  /*1930*/  SHF.R.U32.HI R10, RZ, 0x1, R4 ;  /* 0x00000001ff0a7819 */ /* 0x000fe20000011604 */
[----:B------:R-:W-:Y:S01]  /*1940*/  IMAD.SHL.U32 R4, R18, 0x2, RZ ;  /* 0x0000000212047824 */ /* 0x000fe200078e00ff */
[----:B------:R-:W-:Y:S01]  /*1950*/  LOP3.LUT R0, R22, 0x1, RZ, 0xc0, !PT ;  /* 0x0000000116007812 */ /* 0x000fe200078ec0ff */
[----:B------:R-:W-:Y:S01]  /*1960*/  UISETP.LT.U32.AND UP0, UPT, UR40, 0x6, UP0 ;  /* 0x000000062800788c */ /* 0x000fe20008701070 */
[----:B------:R-:W-:Y:S01]  /*1970*/  IADD3 R5, RZ, -R10, -R3 ;  /* 0x8000000aff057210 */ /* 0x000fe20007ffe803 */
[----:B------:R-:W-:Y:S01]  /*1980*/  UISETP.GE.U32.AND UP1, UPT, UR40, 0x6, UPT ;  /* 0x000000062800788c */ /* 0x000fe2000bf26070 */
[----:B------:R-:W-:Y:S01]  /*1990*/  LOP3.LUT R9, R4, 0x6, RZ, 0xc0, !PT ;  /* 0x0000000604097812 */ /* 0x000fe200078ec0ff */
[C---:B------:R-:W-:Y:S01]  /*19a0*/  IMAD.SHL.U32 R6, R0.reuse, 0x40, RZ ;  /* 0x0000004000067824 */ /* 0x040fe200078e00ff */
[----:B------:R-:W-:Y:S01]  /*19b0*/  SHF.R.S32.HI R21, RZ, 0x1f, R23 ;  /* 0x0000001fff157819 */ /* 0x000fe20000011417 */
[----:B------:R-:W-:Y:S01]  /*19c0*/  IMAD R11, R0, -0x40, R5 ;  /* 0xffffffc0000b7824 */ /* 0x000fe200078e0205 */
[----:B------:R-:W-:Y:S01]  /*19d0*/  LOP3.LUT R0, R18, 0x3, RZ, 0xc0, !PT ;  /* 0x0000000312007812 */ /* 0x000fe200078ec0ff */
[----:B------:R-:W-:Y:S01]  /*19e0*/  ULDC.64 UR8, c[0x0][0x5d0] ;  /* 0x0001740000087ab9 */ /* 0x000fe20000000a00 */
[----:B------:R-:W-:Y:S01]  /*19f0*/  PRMT R8, R9, 0x6540, R152 ;  /* 0x0000654009087816 */ /* 0x000fe20000000098 */
[----:B------:R-:W-:Y:S01]  /*1a00*/  IMAD.SHL.U32 R152, R152, 0x100, RZ ;  /* 0x0000010098987824 */ /* 0x000fe200078e00ff */
[----:B------:R-:W-:Y:S01]  /*1a10*/  UIMAD.WIDE.U32 UR4, UR39, -0x55555555, URZ ;  /* 0xaaaaaaab270478a5 */ /* 0x000fe2000f8e003f */
[----:B------:R-:W-:Y:S01]  /*1a20*/  IMAD R4, R21, UR8, RZ ;  /* 0x0000000815047c24 */ /* 0x000fe2000f8e02ff */
[----:B------:R-:W-:Y:S01]  /*1a30*/  USEL UR6, URZ, 0x1, !UP0 ;  /* 0x000000013f067887 */ /* 0x000fe2000c000000 */
[----:B--2---:R-:W-:Y:S01]  /*1a40*/  IMAD R13, R0, -0x2, R7 ;  /* 0xfffffffe000d7824 */ /* 0x004fe200078e0207 */
[----:B------:R-:W-:Y:S01]  /*1a50*/  ISETP.GE.AND P0, PT, R152, R7, PT ;  /* 0x000000079800720c */ /* 0x000fe20003f06270 */
[C---:B------:R-:W-:Y:S01]  /*1a60*/  IMAD.SHL.U32 R0, R153.reuse, 0x80, RZ ;  /* 0x0000008099007824 */ /* 0x040fe200078e00ff */
[----:B------:R-:W-:Y:S01]  /*1a70*/  SHF.R.S32.HI R9, RZ, 0x1f, R8 ;  /* 0x0000001fff097819 */ /* 0x000fe20000011408 */
[----:B------:R-:W-:Y:S01]  /*1a80*/  USHF.R.U32.HI UR4, URZ, 0x2, UR5 ;  /* 0x000000023f047899 */ /* 0x000fe20008011605 */
[----:B------:R-:W-:Y:S01]  /*1a90*/  LOP3.LUT R3, R6, 0x40, R3, 0xe2, !PT ;  /* 0x0000004006037812 */ /* 0x000fe200078ee203 */
[----:B------:R-:W-:Y:S01]  /*1aa0*/  ULOP3.LUT UR38, UR38, UR6, URZ, 0x3c, !UPT ;  /* 0x0000000626267292 */ /* 0x000fe2000f8e3c3f */
[C---:B------:R-:W-:Y:S01]  /*1ab0*/  ISETP.GE.OR P0, PT, R0.reuse, UR7, P0 ;  /* 0x0000000700007c0c */ /* 0x040fe20008706670 */
[----:B------:R-:W-:Y:S01]  /*1ac0*/  IMAD.WIDE R6, R153, 0x80, RZ ;  /* 0x0000008099067825 */ /* 0x000fe200078e02ff */
[----:B------:R-:W-:Y:S01]  /*1ad0*/  UIMAD UR39, UR4, -0x6, UR39 ;  /* 0xfffffffa042778a4 */ /* 0x000fe2000f8e0227 */
[----:B------:R-:W-:Y:S01]  /*1ae0*/  IADD3 R0, -R0, UR7, R11 ;  /* 0x0000000700007c10 */ /* 0x000fe2000fffe10b */
[----:B------:R-:W-:Y:S01]  /*1af0*/  @UP1 ULOP3.LUT UR38, UR38, 0x1, UR4, 0x78, !UPT ;  /* 0x0000000126261892 */ /* 0x000fe2000f8e7804 */
[C---:B------:R-:W-:Y:S01]  /*1b00*/  IMAD R15, R23.reuse, UR9, R4 ;  /* 0x00000009170f7c24 */ /* 0x040fe2000f8e0204 */
[----:B------:R-:W-:Y:S01]  /*1b10*/  LOP3.LUT R167, R6, R3, R10, 0xfe, !PT ;  /* 0x0000000306a77212 */ /* 0x000fe200078efe0a */
[----:B------:R-:W-:-:S04]  /*1b20*/  IMAD.WIDE.U32 R4, R23, UR8, R8 ;  /* 0x0000000817047c25 */ /* 0x000fc8000f8e0008 */
[----:B------:R-:W-:Y:S02]  /*1b30*/  IMAD.IADD R5, R5, 0x1, R15 ;  /* 0x0000000105057824 */ /* 0x000fe400078e020f */
[----:B------:R-:W-:Y:S02]  /*1b40*/  IMAD.IADD R3, R13, 0x1, -R152 ;  /* 0x000000010d037824 */ /* 0x000fe400078e0a98 */
[----:B------:R-:W-:Y:S01]  /*1b50*/  IMAD.MOV.U32 R153, RZ, RZ, -0x1 ;  /* 0xffffffffff997424 */ /* 0x000fe200078e00ff */
[----:B------:R-:W-:Y:S06]  /*1b60*/  @P0 BRA `(.L_x_28) ;  /* 0x0000007800dc0947 */ /* 0x000fec0003800000 */
[----:B------:R-:W0:Y:S01]  /*1b70*/  LDC.64 R10, c[0x0][0x5c8] ;  /* 0x00017200ff0a7b82 */ /* 0x000e220000000a00 */
[----:B-----5:R-:W-:Y:S01]  /*1b80*/  FSETP.NEU.AND P0, PT, R155, RZ, PT ;  /* 0x000000ff9b00720b */ /* 0x020fe20003f0d000 */
[----:B------:R-:W-:Y:S01]  /*1b90*/  BSSY B0, `(.L_x_28) ;  /* 0x00007b4000007945 */ /* 0x000fe20003800000 */
[----:B------:R-:W-:-:S04]  /*1ba0*/  ISETP.GT.AND P2, PT, R3, RZ, PT ;  /* 0x000000ff0300720c */ /* 0x000fc80003f44270 */
[----:B------:R-:W-:Y:S01]  /*1bb0*/  ISETP.GT.AND P1, PT, R0, RZ, P2 ;  /* 0x000000ff0000720c */ /* 0x000fe20001724270 */
[-C--:B0-----:R-:W-:Y:S02]  /*1bc0*/  IMAD R12, R7, R10.reuse, RZ ;  /* 0x0000000a070c7224 */ /* 0x081fe400078e02ff */
[----:B------:R-:W-:-:S04]  /*1bd0*/  IMAD.WIDE.U32 R160, R167, R10, R4 ;  /* 0x0000000aa7a07225 */ /* 0x000fc800078e0004 */
[----:B------:R-:W-:-:S04]  /*1be0*/  IMAD R5, R167, R11, R12 ;  /* 0x0000000ba7057224 */ /* 0x000fc800078e020c */
[----:B------:R-:W-:Y:S01]  /*1bf0*/  IMAD.IADD R169, R161, 0x1, R5 ;  /* 0x00000001a1a97824 */ /* 0x000fe200078e0205 */
[----:B------:R-:W-:Y:S06]  /*1c00*/  @!P0 BRA `(.L_x_29) ;  /* 0x0000005400988947 */ /* 0x000fec0003800000 */
[----:B------:R-:W0:Y:S01]  /*1c10*/  LDC.64 R14, c[0x0][0x5b8] ;  /* 0x00016e00ff0e7b82 */ /* 0x000e220000000a00 */
[----:B------:R-:W-:-:S07]  /*1c20*/  ULDC.64 UR4, c[0x0][0x5c0] ;  /* 0x0001700000047ab9 */ /* 0x000fce0000000a00 */
[----:B------:R-:W1:Y:S08]  /*1c30*/  LDC.64 R164, c[0x0][0x5b0] ;  /* 0x00016c00ffa47b82 */ /* 0x000e700000000a00 */
[----:B------:R-:W2:Y:S01]  /*1c40*/  LDC.64 R12, c[0x0][0x5a8] ;  /* 0x00016a00ff0c7b82 */ /* 0x000ea20000000a00 */
[-C--:B0-----:R-:W-:Y:S02]  /*1c50*/  IMAD R4, R21, R14.reuse, RZ ;  /* 0x0000000e15047224 */ /* 0x081fe400078e02ff */
[----:B------:R-:W-:-:S04]  /*1c60*/  IMAD.WIDE.U32 R162, R23, R14, R8 ;  /* 0x0000000e17a27225 */ /* 0x000fc800078e0008 */
[----:B------:R-:W-:Y:S02]  /*1c70*/  IMAD R159, R23, R15, R4 ;  /* 0x0000000f179f7224 */ /* 0x000fe400078e0204 */
[-C--:B-1----:R-:W-:Y:S02]  /*1c80*/  IMAD R6, R7, R164.reuse, RZ ;  /* 0x000000a407067224 */ /* 0x082fe400078e02ff */
[----:B------:R-:W-:Y:S02]  /*1c90*/  IMAD.IADD R21, R163, 0x1, R159 ;  /* 0x00000001a3157824 */ /* 0x000fe400078e029f */
[----:B------:R-:W-:Y:S02]  /*1ca0*/  IMAD.MOV.U32 R20, RZ, RZ, R162 ;  /* 0x000000ffff147224 */ /* 0x000fe400078e00a2 */
[C---:B------:R-:W-:Y:S02]  /*1cb0*/  IMAD R161, R167.reuse, R165, R6 ;  /* 0x000000a5a7a17224 */ /* 0x040fe400078e0206 */
[----:B------:R-:W-:-:S04]  /*1cc0*/  IMAD.WIDE.U32 R4, R167, R164, R20 ;  /* 0x000000a4a7047225 */ /* 0x000fc800078e0014 */
[----:B------:R-:W-:Y:S01]  /*1cd0*/  IMAD.IADD R5, R5, 0x1, R161 ;  /* 0x0000000105057824 */ /* 0x000fe200078e02a1 */
[----:B--2---:R-:W-:-:S04]  /*1ce0*/  LEA R6, P0, R4, R12, 0x1 ;  /* 0x0000000c04067211 */ /* 0x004fc800078008ff */
[----:B------:R-:W-:-:S05]  /*1cf0*/  LEA.HI.X R7, R4, R13, R5, 0x1, P0 ;  /* 0x0000000d04077211 */ /* 0x000fca00000f0c05 */
[----:B------:R0:W2:Y:S01]  /*1d00*/  @P1 LDG.E.LTC128B.U16 R15, desc[UR36][R6.64] ;  /* 0x00000024060f1981 */ /* 0x0000a2000c1e1520 */
[----:B------:R-:W-:Y:S01]  /*1d10*/  IMAD.WIDE.U32 R156, R167, R164, R8 ;  /* 0x000000a4a79c7225 */ /* 0x000fe200078e0008 */
[----:B------:R-:W-:Y:S03]  /*1d20*/  BSSY B1, `(.L_x_30) ;  /* 0x0000013000017945 */ /* 0x000fe60003800000 */
[----:B------:R-:W-:Y:S02]  /*1d30*/  IMAD.IADD R157, R161, 0x1, R157 ;  /* 0x00000001a19d7824 */ /* 0x000fe400078e029d */
[----:B------:R-:W-:-:S04]  /*1d40*/  IMAD.WIDE.U32 R156, R23, R14, R156 ;  /* 0x0000000e179c7225 */ /* 0x000fc800078e009c */
[----:B0-----:R-:W-:Y:S01]  /*1d50*/  IMAD.IADD R7, R159, 0x1, R157 ;  /* 0x000000019f077824 */ /* 0x001fe200078e029d */
[----:B------:R-:W-:Y:S02]  /*1d60*/  LEA R6, P4, R156, R12, 0x1 ;  /* 0x0000000c9c067211 */ /* 0x000fe400078808ff */
[----:B------:R-:W-:Y:S02]  /*1d70*/  SHF.L.U64.HI R157, R164, 0x3, R165 ;  /* 0x00000003a49d7819 */ /* 0x000fe400000102a5 */
[----:B------:R-:W-:Y:S01]  /*1d80*/  LEA.HI.X R7, R156, R13, R7, 0x1, P4 ;  /* 0x0000000d9c077211 */ /* 0x000fe200020f0c07 */
[----:B------:R-:W-:Y:S02]  /*1d90*/  IMAD.SHL.U32 R156, R164, 0x8, RZ ;  /* 0x00000008a49c7824 */ /* 0x000fe400078e00ff */
[----:B--2---:R-:W-:-:S04]  /*1da0*/  IMAD.U32 R4, R15, 0x10000, RZ ;  /* 0x000100000f047824 */ /* 0x004fc800078e00ff */
[----:B------:R-:W-:Y:S01]  /*1db0*/  FMUL R5, R4, R155 ;  /* 0x0000009b04057220 */ /* 0x000fe20000400000 */
[----:B------:R-:W-:-:S03]  /*1dc0*/  LEA R4, P0, R160, UR4, 0x1 ;  /* 0x00000004a0047c11 */ /* 0x000fc6000f8008ff */
[----:B------:R-:W-:Y:S01]  /*1dd0*/  FFMA R24, R24, R154, R5 ;  /* 0x0000009a18187223 */ /* 0x000fe20000000005 */
[----:B------:R-:W-:Y:S02]  /*1de0*/  LEA.HI.X R5, R160, UR5, R169, 0x1, P0 ;  /* 0x00000005a0057c11 */ /* 0x000fe400080f0ca9 */
[----:B------:R-:W-:Y:S02]  /*1df0*/  ISETP.GT.AND P0, PT, R3, 0x1, PT ;  /* 0x000000010300780c */ /* 0x000fe40003f04270 */
[----:B------:R-:W-:Y:S02]  /*1e00*/  F2FP.BF16.F32.PACK_AB R24, RZ, R24 ;  /* 0x00000018ff18723e */ /* 0x000fe400000010ff */
[----:B------:R-:W-:-:S03]  /*1e10*/  ISETP.GT.AND P3, PT, R0, RZ, P0 ;  /* 0x000000ff0000720c */ /* 0x000fc60000764270 */
[----:B------:R0:W-:Y:S10]  /*1e20*/  @P1 STG.E.U16 desc[UR36][R4.64], R24 ;  /* 0x0000001804001986 */ /* 0x0001f4000c101524 */
[----:B------:R-:W-:Y:S05]  /*1e30*/  @!P3 BRA `(.L_x_31) ;  /* 0x000000000004b947 */ /* 0x000fea0003800000 */
[----:B------:R1:W5:Y:S02]  /*1e40*/  LDG.E.LTC128B.U16 R15, desc[UR36][R6.64+0x2] ;  /* 0x00000224060f7981 */ /* 0x000364000c1e1520 */
.L_x_31:
[----:B------:R-:W-:Y:S05]  /*1e50*/  BSYNC B1 ;  /* 0x0000000000017941 */ /* 0x000fea0003800000 */
.L_x_30:
[----:B-----5:R-:W-:Y:S01]  /*1e60*/  IMAD.U32 R20, R15, 0x10000, RZ ;  /* 0x000100000f147824 */ /* 0x020fe200078e00ff */
[----:B------:R-:W-:Y:S01]  /*1e70*/  ISETP.GT.AND P2, PT, R0, 0x8, P2 ;  /* 0x000000080000780c */ /* 0x000fe20001744270 */
[----:B------:R-:W-:Y:S01]  /*1e80*/  IMAD.WIDE.U32 R156, R167, R164, R156 ;  /* 0x000000a4a79c7225 */ /* 0x000fe200078e009c */
[----:B------:R-:W-:-:S03]  /*1e90*/  PRMT R152, R15, 0x7610, R152 ;  /* 0x000076100f987816 */ /* 0x000fc60000000098 */
[----:B------:R-:W-:Y:S01]  /*1ea0*/  FMUL R20, R20, R155 ;  /* 0x0000009b14147220 */ /* 0x000fe20000400000 */
[----:B------:R-:W-:Y:S01]  /*1eb0*/  IMAD.IADD R161, R161, 0x1, R157 ;  /* 0x00000001a1a17824 */ /* 0x000fe200078e029d */
[----:B------:R-:W-:Y:S02]  /*1ec0*/  IADD3 R162, P1, R162, R156, RZ ;  /* 0x0000009ca2a27210 */ /* 0x000fe40007f3e0ff */
[----:B------:R-:W-:-:S03]  /*1ed0*/  FFMA R25, R25, R154, R20 ;  /* 0x0000009a19197223 */ /* 0x000fc60000000014 */
[----:B------:R-:W-:Y:S02]  /*1ee0*/  IMAD.X R21, R161, 0x1, R21, P1 ;  /* 0x00000001a1157824 */ /* 0x000fe400008e0615 */
[----:B------:R-:W-:Y:S02]  /*1ef0*/  F2FP.BF16.F32.PACK_AB R25, RZ, R25 ;  /* 0x00000019ff19723e */ /* 0x000fe400000010ff */
[C---:B------:R-:W-:Y:S02]  /*1f00*/  LEA R20, P1, R162.reuse, R12, 0x1 ;  /* 0x0000000ca2147211 */ /* 0x040fe400078208ff */
[----:B------:R-:W-:Y:S02]  /*1f10*/  PRMT R157, R25, 0x7610, R157 ;  /* 0x00007610199d7816 */ /* 0x000fe4000000009d */
[----:B------:R-:W-:-:S03]  /*1f20*/  LEA.HI.X R21, R162, R13, R21, 0x1, P1 ;  /* 0x0000000da2157211 */ /* 0x000fc600008f0c15 */
[----:B------:R2:W-:Y:S04]  /*1f30*/  @P3 STG.E.U16 desc[UR36][R4.64+0x2], R157 ;  /* 0x0000029d04003986 */ /* 0x0005e8000c101524 */
[----:B------:R-:W0:Y:S01]  /*1f40*/  @P2 LDG.E.LTC128B.U16 R152, desc[UR36][R20.64] ;  /* 0x0000002414982981 */ /* 0x000e22000c1e1520 */
[----:B------:R-:W-:Y:S01]  /*1f50*/  IADD3 R8, P1, R8, R156, RZ ;  /* 0x0000009c08087210 */ /* 0x000fe20007f3e0ff */
[----:B------:R-:W-:Y:S01]  /*1f60*/  BSSY B1, `(.L_x_32) ;  /* 0x0000011000017945 */ /* 0x000fe20003800000 */
[----:B------:R-:W-:Y:S02]  /*1f70*/  SHF.L.U64.HI R11, R10, 0x4, R11 ;  /* 0x000000040a0b7819 */ /* 0x000fe4000001020b */
[----:B------:R-:W-:Y:S01]  /*1f80*/  ISETP.GT.AND P0, PT, R0, 0x8, P0 ;  /* 0x000000080000780c */ /* 0x000fe20000704270 */
[----:B------:R-:W-:Y:S01]  /*1f90*/  IMAD.X R9, R9, 0x1, R161, P1 ;  /* 0x0000000109097824 */ /* 0x000fe200008e06a1 */
[----:B------:R-:W-:Y:S01]  /*1fa0*/  LEA R10, P1, R10, R4, 0x4 ;  /* 0x000000040a0a7211 */ /* 0x000fe200078220ff */
[----:B------:R-:W-:-:S04]  /*1fb0*/  IMAD.WIDE.U32 R14, R23, R14, R8 ;  /* 0x0000000e170e7225 */ /* 0x000fc800078e0008 */
[----:B------:R-:W-:Y:S01]  /*1fc0*/  IMAD.X R11, R11, 0x1, R5, P1 ;  /* 0x000000010b0b7824 */ /* 0x000fe200008e0605 */
[----:B------:R-:W-:Y:S01]  /*1fd0*/  LEA R8, P3, R14, R12, 0x1 ;  /* 0x0000000c0e087211 */ /* 0x000fe200078608ff */
[----:B------:R-:W-:-:S05]  /*1fe0*/  IMAD.IADD R9, R159, 0x1, R15 ;  /* 0x000000019f097824 */ /* 0x000fca00078e020f */
[----:B------:R-:W-:Y:S01]  /*1ff0*/  LEA.HI.X R9, R14, R13, R9, 0x1, P3 ;  /* 0x0000000d0e097211 */ /* 0x000fe200018f0c09 */
[----:B0-----:R-:W-:-:S04]  /*2000*/  IMAD.U32 R24, R152, 0x10000, RZ ;  /* 0x0001000098187824 */ /* 0x001fc800078e00ff */
[----:B------:R-:W-:-:S04]  /*2010*/  FMUL R25, R24, R155 ;  /* 0x0000009b18197220 */ /* 0x000fc80000400000 */
[----:B------:R-:W-:-:S05]  /*2020*/  FFMA R25, R26, R154, R25 ;  /* 0x0000009a1a197223 */ /* 0x000fca0000000019 */
[----:B------:R-:W-:-:S05]  /*2030*/  F2FP.BF16.F32.PACK_AB R25, RZ, R25 ;  /* 0x00000019ff19723e */ /* 0x000fca00000010ff */
[----:B------:R2:W-:Y:S01]  /*2040*/  @P2 STG.E.U16 desc[UR36][R10.64], R25 ;  /* 0x000000190a002986 */ /* 0x0005e2000c101524 */
[----:B------:R-:W-:Y:S05]  /*2050*/  @!P0 BRA `(.L_x_33) ;  /* 0x0000000000048947 */ /* 0x000fea0003800000 */
[----:B------:R0:W5:Y:S02]  /*2060*/  LDG.E.LTC128B.U16 R152, desc[UR36][R8.64+0x2] ;  /* 0x0000022408987981 */ /* 0x000164000c1e1520 */
.L_x_33:
[----:B------:R-:W-:Y:S05]  /*2070*/  BSYNC B1 ;  /* 0x0000000000017941 */ /* 0x000fea0003800000 */
.L_x_32:
[----:B-----5:R-:W-:Y:S01]  /*2080*/  IMAD.U32 R12, R152, 0x10000, RZ ;  /* 0x00010000980c7824 */ /* 0x020fe200078e00ff */
[----:B------:R-:W-:Y:S01]  /*2090*/  ISETP.GT.AND P1, PT, R3, 0x8, PT ;  /* 0x000000080300780c */ /* 0x000fe20003f24270 */
[----:B------:R-:W-:Y:S02]  /*20a0*/  BSSY B1, `(.L_x_34) ;  /* 0x0000008000017945 */ /* 0x000fe40003800000 */
[----:B------:R-:W-:Y:S01]  /*20b0*/  FMUL R12, R12, R155 ;  /* 0x0000009b0c0c7220 */ /* 0x000fe20000400000 */
[----:B------:R-:W-:-:S03]  /*20c0*/  ISETP.GT.AND P2, PT, R0, RZ, P1 ;  /* 0x000000ff0000720c */ /* 0x000fc60000f44270 */
[----:B------:R-:W-:-:S05]  /*20d0*/  FFMA R12, R27, R154, R12 ;  /* 0x0000009a1b0c7223 */ /* 0x000fca000000000c */
[----:B------:R-:W-:-:S05]  /*20e0*/  F2FP.BF16.F32.PACK_AB R12, RZ, R12 ;  /* 0x0000000cff0c723e */ /* 0x000fca00000010ff */
[----:B------:R3:W-:Y:S01]  /*20f0*/  @P0 STG.E.U16 desc[UR36][R10.64+0x2], R12 ;  /* 0x0000020c0a000986 */ /* 0x0007e2000c101524 */
[----:B------:R-:W-:Y:S05]  /*2100*/  @!P2 BRA `(.L_x_35) ;  /* 0x000000000004a947 */ /* 0x000fea0003800000 */
[----:B------:R4:W5:Y:S02]  /*2110*/  LDG.E.LTC128B.U16 R152, desc[UR36][R6.64+0x10] ;  /* 0x0000102406987981 */ /* 0x000964000c1e1520 */
.L_x_35:
[----:B------:R-:W-:Y:S05]  /*2120*/  BSYNC B1 ;  /* 0x0000000000017941 */ /* 0x000fea0003800000 */
.L_x_34:
[----:B---3-5:R-:W-:Y:S01]  /*2130*/  IMAD.U32 R12, R152, 0x10000, RZ ;  /* 0x00010000980c7824 */ /* 0x028fe200078e00ff */
        /* <DEDUP_REMOVED lines=9> */
.L_x_37:
[----:B------:R-:W-:Y:S05]  /*21d0*/  BSYNC B1 ;  /* 0x0000000000017941 */ /* 0x000fea0003800000 */
.L_x_36:
[----:B-----5:R-:W-:Y:S01]  /*21e0*/  IMAD.U32 R12, R152, 0x10000, RZ ;  /* 0x00010000980c7824 */ /* 0x020fe200078e00ff */
[----:B------:R-:W-:Y:S01]  /*21f0*/  ISETP.GT.AND P1, PT, R0, 0x8, P1 ;  /* 0x000000080000780c */ /* 0x000fe20000f24270 */
[----:B------:R-:W-:Y:S02]  /*2200*/  BSSY B1, `(.L_x_38) ;  /* 0x0000007000017945 */ /* 0x000fe40003800000 */
[----:B------:R-:W-:-:S04]  /*2210*/  FMUL R12, R12, R155 ;  /* 0x0000009b0c0c7220 */ /* 0x000fc80000400000 */
[----:B------:R-:W-:-:S05]  /*2220*/  FFMA R12, R29, R154, R12 ;  /* 0x0000009a1d0c7223 */ /* 0x000fca000000000c */
[----:B------:R-:W-:-:S05]  /*2230*/  F2FP.BF16.F32.PACK_AB R12, RZ, R12 ;  /* 0x0000000cff0c723e */ /* 0x000fca00000010ff */
[----:B------:R0:W-:Y:S01]  /*2240*/  @P3 STG.E.U16 desc[UR36][R4.64+0x12], R12 ;  /* 0x0000120c04003986 */ /* 0x0001e2000c101524 */
[----:B------:R-:W-:Y:S05]  /*2250*/  @!P1 BRA `(.L_x_39) ;  /* 0x0000000000049947 */ /* 0x000fea0003800000 */
[----:B------:R0:W5:Y:S02]  /*2260*/  LDG.E.LTC128B.U16 R152, desc[UR36][R8.64+0x10] ;  /* 0x0000102408987981 */ /* 0x000164000c1e1520 */
.L_x_39:
[----:B------:R-:W-:Y:S05]  /*2270*/  BSYNC B1 ;  /* 0x0000000000017941 */ /* 0x000fea0003800000 */
.L_x_38:
[----:B0----5:R-:W-:Y:S01]  /*2280*/  IMAD.U32 R12, R152, 0x10000, RZ ;  /* 0x00010000980c7824 */ /* 0x021fe200078e00ff */
[----:B------:R-:W-:Y:S01]  /*2290*/  ISETP.GT.AND P0, PT, R0, 0x8, P0 ;  /* 0x000000080000780c */ /* 0x000fe20000704270 */
[----:B------:R-:W-:Y:S02]  /*22a0*/  BSSY B1, `(.L_x_40) ;  /* 0x0000007000017945 */ /* 0x000fe40003800000 */
[----:B---3--:R-:W-:-:S04]  /*22b0*/  FMUL R13, R12, R155 ;  /* 0x0000009b0c0d7220 */ /* 0x008fc80000400000 */
[----:B------:R-:W-:-:S05]  /*22c0*/  FFMA R13, R30, R154, R13 ;  /* 0x0000009a1e0d7223 */ /* 0x000fca000000000d */
[----:B------:R-:W-:-:S05]  /*22d0*/  F2FP.BF16.F32.PACK_AB R13, RZ, R13 ;  /* 0x0000000dff0d723e */ /* 0x000fca00000010ff */
[----:B------:R0:W-:Y:S01]  /*22e0*/  @P1 STG.E.U16 desc[UR36][R10.64+0x10], R13 ;  /* 0x0000100d0a001986 */ /* 0x0001e2000c101524 */
[----:B------:R-:W-:Y:S05]  /*22f0*/  @!P0 BRA `(.L_x_41) ;  /* 0x0000000000048947 */ /* 0x000fea0003800000 */
[----:B------:R3:W5:Y:S02]  /*2300*/  LDG.E.LTC128B.U16 R152, desc[UR36][R8.64+0x12] ;  /* 0x0000122408987981 */ /* 0x000764000c1e1520 */
.L_x_41:
[----:B------:R-:W-:Y:S05]  /*2310*/  BSYNC B1 ;  /* 0x0000000000017941 */ /* 0x000fea0003800000 */
.L_x_40:
        /* <DEDUP_REMOVED lines=10> */
.L_x_43:
[----:B------:R-:W-:Y:S05]  /*23c0*/  BSYNC B1 ;  /* 0x0000000000017941 */ /* 0x000fea0003800000 */
.L_x_42:
[----:B0----5:R-:W-:Y:S01]  /*23d0*/  IMAD.U32 R12, R152, 0x10000, RZ ;  /* 0x00010000980c7824 */ /* 0x021fe200078e00ff */
        /* <DEDUP_REMOVED lines=9> */
.L_x_45:
[----:B------:R-:W-:Y:S05]  /*2470*/  BSYNC B1 ;  /* 0x0000000000017941 */ /* 0x000fea0003800000 */
.L_x_44:
        /* <DEDUP_REMOVED lines=9> */
.L_x_47:
[----:B------:R-:W-:Y:S05]  /*2510*/  BSYNC B1 ;  /* 0x0000000000017941 */ /* 0x000fea0003800000 */
.L_x_46:
[----:B0----5:R-:W-:Y:S01]  /*2520*/  IMAD.U32 R12, R152, 0x10000, RZ ;  /* 0x00010000980c7824 */ /* 0x021fe200078e00ff */
        /* <DEDUP_REMOVED lines=8> */
.L_x_49:
[----:B------:R-:W-:Y:S05]  /*25b0*/  BSYNC B1 ;  /* 0x0000000000017941 */ /* 0x000fea0003800000 */
.L_x_48:
        /* <DEDUP_REMOVED lines=10> */
.L_x_51:
[----:B------:R-:W-:Y:S05]  /*2660*/  BSYNC B1 ;  /* 0x0000000000017941 */ /* 0x000fea0003800000 */
.L_x_50:
        /* <DEDUP_REMOVED lines=10> */
.L_x_53:
[----:B------:R-:W-:Y:S05]  /*2710*/  BSYNC B1 ;  /* 0x0000000000017941 */ /* 0x000fea0003800000 */
.L_x_52:
        /* <DEDUP_REMOVED lines=9> */
.L_x_55:
[----:B------:R-:W-:Y:S05]  /*27b0*/  BSYNC B1 ;  /* 0x0000000000017941 */ /* 0x000fea0003800000 */
.L_x_54:
        /* <DEDUP_REMOVED lines=9> */
.L_x_57:
[----:B------:R-:W-:Y:S05]  /*2850*/  BSYNC B1 ;  /* 0x0000000000017941 */ /* 0x000fea0003800000 */
.L_x_56:
        /* <DEDUP_REMOVED lines=10> */
.L_x_59:
[----:B------:R-:W-:Y:S05]  /*2900*/  BSYNC B1 ;  /* 0x0000000000017941 */ /* 0x000fea0003800000 */
.L_x_58:
        /* <DEDUP_REMOVED lines=10> */
.L_x_61:
[----:B------:R-:W-:Y:S05]  /*29b0*/  BSYNC B1 ;  /* 0x0000000000017941 */ /* 0x000fea0003800000 */
.L_x_60:
        /* <DEDUP_REMOVED lines=9> */
.L_x_63:
[----:B------:R-:W-:Y:S05]  /*2a50*/  BSYNC B1 ;  /* 0x0000000000017941 */ /* 0x000fea0003800000 */
.L_x_62:
        /* <DEDUP_REMOVED lines=9> */
.L_x_65:
[----:B------:R-:W-:Y:S05]  /*2af0*/  BSYNC B1 ;  /* 0x0000000000017941 */ /* 0x000fea0003800000 */
.L_x_64:
        /* <DEDUP_REMOVED lines=10> */
.L_x_67:
[----:B------:R-:W-:Y:S05]  /*2ba0*/  BSYNC B1 ;  /* 0x0000000000017941 */ /* 0x000fea0003800000 */
.L_x_66:
        /* <DEDUP_REMOVED lines=10> */
.L_x_69:
[----:B------:R-:W-:Y:S05]  /*2c50*/  BSYNC B1 ;  /* 0x0000000000017941 */ /* 0x000fea0003800000 */
.L_x_68:
        /* <DEDUP_REMOVED lines=9> */
.L_x_71:
[----:B------:R-:W-:Y:S05]  /*2cf0*/  BSYNC B1 ;  /* 0x0000000000017941 */ /* 0x000fea0003800000 */
.L_x_70:
        /* <DEDUP_REMOVED lines=9> */
.L_x_73:
[----:B------:R-:W-:Y:S05]  /*2d90*/  BSYNC B1 ;  /* 0x0000000000017941 */ /* 0x000fea0003800000 */
.L_x_72:
        /* <DEDUP_REMOVED lines=10> */
.L_x_75:
[----:B------:R-:W-:Y:S05]  /*2e40*/  BSYNC B1 ;  /* 0x0000000000017941 */ /* 0x000fea0003800000 */
.L_x_74:
        /* <DEDUP_REMOVED lines=10> */
.L_x_77:
[----:B------:R-:W-:Y:S05]  /*2ef0*/  BSYNC B1 ;  /* 0x0000000000017941 */ /* 0x000fea0003800000 */
.L_x_76:
        /* <DEDUP_REMOVED lines=9> */
.L_x_79:
[----:B------:R-:W-:Y:S05]  /*2f90*/  BSYNC B1 ;  /* 0x0000000000017941 */ /* 0x000fea0003800000 */
.L_x_78:
        /* <DEDUP_REMOVED lines=9> */
.L_x_81:
[----:B------:R-:W-:Y:S05]  /*3030*/  BSYNC B1 ;  /* 0x0000000000017941 */ /* 0x000fea0003800000 */
.L_x_80:
        /* <DEDUP_REMOVED lines=10> */
.L_x_83:
[----:B------:R-:W-:Y:S05]  /*30e0*/  BSYNC B1 ;  /* 0x0000000000017941 */ /* 0x000fea0003800000 */
.L_x_82:
        /* <DEDUP_REMOVED lines=10> */
.L_x_85:
[----:B------:R-:W-:Y:S05]  /*3190*/  BSYNC B1 ;  /* 0x0000000000017941 */ /* 0x000fea0003800000 */
.L_x_84:
        /* <DEDUP_REMOVED lines=9> */
.L_x_87:
[----:B------:R-:W-:Y:S05]  /*3230*/  BSYNC B1 ;  /* 0x0000000000017941 */ /* 0x000fea0003800000 */
.L_x_86:
        /* <DEDUP_REMOVED lines=9> */
.L_x_89:
[----:B------:R-:W-:Y:S05]  /*32d0*/  BSYNC B1 ;  /* 0x0000000000017941 */ /* 0x000fea0003800000 */
.L_x_88:
        /* <DEDUP_REMOVED lines=10> */
.L_x_91:
[----:B------:R-:W-:Y:S05]  /*3380*/  BSYNC B1 ;  /* 0x0000000000017941 */ /* 0x000fea0003800000 */
.L_x_90:
        /* <DEDUP_REMOVED lines=10> */
.L_x_93:
[----:B------:R-:W-:Y:S05]  /*3430*/  BSYNC B1 ;  /* 0x0000000000017941 */ /* 0x000fea0003800000 */
.L_x_92:
        /* <DEDUP_REMOVED lines=9> */
.L_x_95:
[----:B------:R-:W-:Y:S05]  /*34d0*/  BSYNC B1 ;  /* 0x0000000000017941 */ /* 0x000fea0003800000 */
.L_x_94:
        /* <DEDUP_REMOVED lines=9> */
.L_x_97:
[----:B------:R-:W-:Y:S05]  /*3570*/  BSYNC B1 ;  /* 0x0000000000017941 */ /* 0x000fea0003800000 */
.L_x_96:
        /* <DEDUP_REMOVED lines=10> */
.L_x_99:
[----:B------:R-:W-:Y:S05]  /*3620*/  BSYNC B1 ;  /* 0x0000000000017941 */ /* 0x000fea0003800000 */
.L_x_98:
        /* <DEDUP_REMOVED lines=10> */
.L_x_101:
[----:B------:R-:W-:Y:S05]  /*36d0*/  BSYNC B1 ;  /* 0x0000000000017941 */ /* 0x000fea0003800000 */
.L_x_100:
        /* <DEDUP_REMOVED lines=9> */
.L_x_103:
[----:B------:R-:W-:Y:S05]  /*3770*/  BSYNC B1 ;  /* 0x0000000000017941 */ /* 0x000fea0003800000 */
.L_x_102:
        /* <DEDUP_REMOVED lines=9> */
.L_x_105:
[----:B------:R-:W-:Y:S05]  /*3810*/  BSYNC B1 ;  /* 0x0000000000017941 */ /* 0x000fea0003800000 */
.L_x_104:
        /* <DEDUP_REMOVED lines=10> */
.L_x_107:
[----:B------:R-:W-:Y:S05]  /*38c0*/  BSYNC B1 ;  /* 0x0000000000017941 */ /* 0x000fea0003800000 */
.L_x_106:
        /* <DEDUP_REMOVED lines=10> */
.L_x_109:
[----:B------:R-:W-:Y:S05]  /*3970*/  BSYNC B1 ;  /* 0x0000000000017941 */ /* 0x000fea0003800000 */
.L_x_108:
        /* <DEDUP_REMOVED lines=9> */
.L_x_111:
[----:B------:R-:W-:Y:S05]  /*3a10*/  BSYNC B1 ;  /* 0x0000000000017941 */ /* 0x000fea0003800000 */
.L_x_110:
        /* <DEDUP_REMOVED lines=9> */
.L_x_113:
[----:B------:R-:W-:Y:S05]  /*3ab0*/  BSYNC B1 ;  /* 0x0000000000017941 */ /* 0x000fea0003800000 */
.L_x_112:
        /* <DEDUP_REMOVED lines=10> */
.L_x_115:
[----:B------:R-:W-:Y:S05]  /*3b60*/  BSYNC B1 ;  /* 0x0000000000017941 */ /* 0x000fea0003800000 */
.L_x_114:
        /* <DEDUP_REMOVED lines=10> */
.L_x_117:
[----:B------:R-:W-:Y:S05]  /*3c10*/  BSYNC B1 ;  /* 0x0000000000017941 */ /* 0x000fea0003800000 */
.L_x_116:
        /* <DEDUP_REMOVED lines=9> */
.L_x_119:
[----:B------:R-:W-:Y:S05]  /*3cb0*/  BSYNC B1 ;  /* 0x0000000000017941 */ /* 0x000fea0003800000 */
.L_x_118:
        /* <DEDUP_REMOVED lines=9> */
.L_x_121:
[----:B------:R-:W-:Y:S05]  /*3d50*/  BSYNC B1 ;  /* 0x0000000000017941 */ /* 0x000fea0003800000 */
.L_x_120:
        /* <DEDUP_REMOVED lines=10> */
.L_x_123:
[----:B------:R-:W-:Y:S05]  /*3e00*/  BSYNC B1 ;  /* 0x0000000000017941 */ /* 0x000fea0003800000 */
.L_x_122:
        /* <DEDUP_REMOVED lines=10> */
.L_x_125:
[----:B------:R-:W-:Y:S05]  /*3eb0*/  BSYNC B1 ;  /* 0x0000000000017941 */ /* 0x000fea0003800000 */
.L_x_124:
        /* <DEDUP_REMOVED lines=9> */
.L_x_127:
[----:B------:R-:W-:Y:S05]  /*3f50*/  BSYNC B1 ;  /* 0x0000000000017941 */ /* 0x000fea0003800000 */
.L_x_126:
        /* <DEDUP_REMOVED lines=9> */
.L_x_129:
[----:B------:R-:W-:Y:S05]  /*3ff0*/  BSYNC B1 ;  /* 0x0000000000017941 */ /* 0x000fea0003800000 */
.L_x_128:
        /* <DEDUP_REMOVED lines=10> */
.L_x_131:
[----:B------:R-:W-:Y:S05]  /*40a0*/  BSYNC B1 ;  /* 0x0000000000017941 */ /* 0x000fea0003800000 */
.L_x_130:
        /* <DEDUP_REMOVED lines=10> */
.L_x_133:
[----:B------:R-:W-:Y:S05]  /*4150*/  BSYNC B1 ;  /* 0x0000000000017941 */ /* 0x000fea0003800000 */
.L_x_132:
        /* <DEDUP_REMOVED lines=9> */
.L_x_135:
[----:B------:R-:W-:Y:S05]  /*41f0*/  BSYNC B1 ;  /* 0x0000000000017941 */ /* 0x000fea0003800000 */
.L_x_134:
        /* <DEDUP_REMOVED lines=9> */
.L_x_137:
[----:B------:R-:W-:Y:S05]  /*4290*/  BSYNC B1 ;  /* 0x0000000000017941 */ /* 0x000fea0003800000 */
.L_x_136:
        /* <DEDUP_REMOVED lines=10> */
.L_x_139:
[----:B------:R-:W-:Y:S05]  /*4340*/  BSYNC B1 ;  /* 0x0000000000017941 */ /* 0x000fea0003800000 */
.L_x_138:
        /* <DEDUP_REMOVED lines=10> */
.L_x_141:
[----:B------:R-:W-:Y:S05]  /*43f0*/  BSYNC B1 ;  /* 0x0000000000017941 */ /* 0x000fea0003800000 */
.L_x_140:
        /* <DEDUP_REMOVED lines=9> */
.L_x_143:
[----:B------:R-:W-:Y:S05]  /*4490*/  BSYNC B1 ;  /* 0x0000000000017941 */ /* 0x000fea0003800000 */
.L_x_142:
        /* <DEDUP_REMOVED lines=9> */
.L_x_145:
[----:B------:R-:W-:Y:S05]  /*4530*/  BSYNC B1 ;  /* 0x0000000000017941 */ /* 0x000fea0003800000 */
.L_x_144:
        /* <DEDUP_REMOVED lines=10> */
.L_x_147:
[----:B------:R-:W-:Y:S05]  /*45e0*/  BSYNC B1 ;  /* 0x0000000000017941 */ /* 0x000fea0003800000 */
.L_x_146:
        /* <DEDUP_REMOVED lines=10> */
.L_x_149:
[----:B------:R-:W-:Y:S05]  /*4690*/  BSYNC B1 ;  /* 0x0000000000017941 */ /* 0x000fea0003800000 */
.L_x_148:
        /* <DEDUP_REMOVED lines=9> */
.L_x_151:
[----:B------:R-:W-:Y:S05]  /*4730*/  BSYNC B1 ;  /* 0x0000000000017941 */ /* 0x000fea0003800000 */
.L_x_150:
        /* <DEDUP_REMOVED lines=9> */
.L_x_153:
[----:B------:R-:W-:Y:S05]  /*47d0*/  BSYNC B1 ;  /* 0x0000000000017941 */ /* 0x000fea0003800000 */
.L_x_152:
        /* <DEDUP_REMOVED lines=10> */
.L_x_155:
[----:B------:R-:W-:Y:S05]  /*4880*/  BSYNC B1 ;  /* 0x0000000000017941 */ /* 0x000fea0003800000 */
.L_x_154:
        /* <DEDUP_REMOVED lines=10> */
.L_x_157:
[----:B------:R-:W-:Y:S05]  /*4930*/  BSYNC B1 ;  /* 0x0000000000017941 */ /* 0x000fea0003800000 */
.L_x_156:
        /* <DEDUP_REMOVED lines=9> */
.L_x_159:
[----:B------:R-:W-:Y:S05]  /*49d0*/  BSYNC B1 ;  /* 0x0000000000017941 */ /* 0x000fea0003800000 */
.L_x_158:
        /* <DEDUP_REMOVED lines=9> */
.L_x_161:
[----:B------:R-:W-:Y:S05]  /*4a70*/  BSYNC B1 ;  /* 0x0000000000017941 */ /* 0x000fea0003800000 */
.L_x_160:
        /* <DEDUP_REMOVED lines=10> */
.L_x_163:
[----:B------:R-:W-:Y:S05]  /*4b20*/  BSYNC B1 ;  /* 0x0000000000017941 */ /* 0x000fea0003800000 */
.L_x_162:
        /* <DEDUP_REMOVED lines=10> */
.L_x_165:
[----:B------:R-:W-:Y:S05]  /*4bd0*/  BSYNC B1 ;  /* 0x0000000000017941 */ /* 0x000fea0003800000 */
.L_x_164:
        /* <DEDUP_REMOVED lines=9> */
.L_x_167:
[----:B------:R-:W-:Y:S05]  /*4c70*/  BSYNC B1 ;  /* 0x0000000000017941 */ /* 0x000fea0003800000 */
.L_x_166:
        /* <DEDUP_REMOVED lines=9> */
.L_x_169:
[----:B------:R-:W-:Y:S05]  /*4d10*/  BSYNC B1 ;  /* 0x0000000000017941 */ /* 0x000fea0003800000 */
.L_x_168:
        /* <DEDUP_REMOVED lines=10> */
.L_x_171:
[----:B------:R-:W-:Y:S05]  /*4dc0*/  BSYNC B1 ;  /* 0x0000000000017941 */ /* 0x000fea0003800000 */
.L_x_170:
        /* <DEDUP_REMOVED lines=10> */
.L_x_173:
[----:B------:R-:W-:Y:S05]  /*4e70*/  BSYNC B1 ;  /* 0x0000000000017941 */ /* 0x000fea0003800000 */
.L_x_172:
        /* <DEDUP_REMOVED lines=9> */
.L_x_175:
[----:B------:R-:W-:Y:S05]  /*4f10*/  BSYNC B1 ;  /* 0x0000000000017941 */ /* 0x000fea0003800000 */
.L_x_174:
        /* <DEDUP_REMOVED lines=9> */
.L_x_177:
[----:B------:R-:W-:Y:S05]  /*4fb0*/  BSYNC B1 ;  /* 0x0000000000017941 */ /* 0x000fea0003800000 */
.L_x_176:
        /* <DEDUP_REMOVED lines=10> */
.L_x_179:
[----:B------:R-:W-:Y:S05]  /*5060*/  BSYNC B1 ;  /* 0x0000000000017941 */ /* 0x000fea0003800000 */
.L_x_178:
        /* <DEDUP_REMOVED lines=10> */
.L_x_181:
[----:B------:R-:W-:Y:S05]  /*5110*/  BSYNC B1 ;  /* 0x0000000000017941 */ /* 0x000fea0003800000 */
.L_x_180:
        /* <DEDUP_REMOVED lines=9> */
.L_x_183:
[----:B------:R-:W-:Y:S05]  /*51b0*/  BSYNC B1 ;  /* 0x0000000000017941 */ /* 0x000fea0003800000 */
.L_x_182:
        /* <DEDUP_REMOVED lines=9> */
.L_x_185:
[----:B------:R-:W-:Y:S05]  /*5250*/  BSYNC B1 ;  /* 0x0000000000017941 */ /* 0x000fea0003800000 */
.L_x_184:
        /* <DEDUP_REMOVED lines=10> */
.L_x_187:
[----:B------:R-:W-:Y:S05]  /*5300*/  BSYNC B1 ;  /* 0x0000000000017941 */ /* 0x000fea0003800000 */
.L_x_186:
        /* <DEDUP_REMOVED lines=10> */
.L_x_189:
[----:B------:R-:W-:Y:S05]  /*53b0*/  BSYNC B1 ;  /* 0x0000000000017941 */ /* 0x000fea0003800000 */
.L_x_188:
        /* <DEDUP_REMOVED lines=9> */
.L_x_191:
[----:B------:R-:W-:Y:S05]  /*5450*/  BSYNC B1 ;  /* 0x0000000000017941 */ /* 0x000fea0003800000 */
.L_x_190:
        /* <DEDUP_REMOVED lines=9> */
.L_x_193:
[----:B------:R-:W-:Y:S05]  /*54f0*/  BSYNC B1 ;  /* 0x0000000000017941 */ /* 0x000fea0003800000 */
.L_x_192:
        /* <DEDUP_REMOVED lines=10> */
.L_x_195:
[----:B------:R-:W-:Y:S05]  /*55a0*/  BSYNC B1 ;  /* 0x0000000000017941 */ /* 0x000fea0003800000 */
.L_x_194:
        /* <DEDUP_REMOVED lines=10> */
.L_x_197:
[----:B------:R-:W-:Y:S05]  /*5650*/  BSYNC B1 ;  /* 0x0000000000017941 */ /* 0x000fea0003800000 */
.L_x_196:
        /* <DEDUP_REMOVED lines=9> */
.L_x_199:
[----:B------:R-:W-:Y:S05]  /*56f0*/  BSYNC B1 ;  /* 0x0000000000017941 */ /* 0x000fea0003800000 */
.L_x_198:
        /* <DEDUP_REMOVED lines=9> */
.L_x_201:
[----:B------:R-:W-:Y:S05]  /*5790*/  BSYNC B1 ;  /* 0x0000000000017941 */ /* 0x000fea0003800000 */
.L_x_200:
        /* <DEDUP_REMOVED lines=10> */
.L_x_203:
[----:B------:R-:W-:Y:S05]  /*5840*/  BSYNC B1 ;  /* 0x0000000000017941 */ /* 0x000fea0003800000 */
.L_x_202:
        /* <DEDUP_REMOVED lines=10> */
.L_x_205:
[----:B------:R-:W-:Y:S05]  /*58f0*/  BSYNC B1 ;  /* 0x0000000000017941 */ /* 0x000fea0003800000 */
.L_x_204:
        /* <DEDUP_REMOVED lines=9> */
.L_x_207:
[----:B------:R-:W-:Y:S05]  /*5990*/  BSYNC B1 ;  /* 0x0000000000017941 */ /* 0x000fea0003800000 */
.L_x_206:
        /* <DEDUP_REMOVED lines=9> */
.L_x_209:
[----:B------:R-:W-:Y:S05]  /*5a30*/  BSYNC B1 ;  /* 0x0000000000017941 */ /* 0x000fea0003800000 */
.L_x_208:
        /* <DEDUP_REMOVED lines=10> */
.L_x_211:
[----:B------:R-:W-:Y:S05]  /*5ae0*/  BSYNC B1 ;  /* 0x0000000000017941 */ /* 0x000fea0003800000 */
.L_x_210:
        /* <DEDUP_REMOVED lines=10> */
.L_x_213:
[----:B------:R-:W-:Y:S05]  /*5b90*/  BSYNC B1 ;  /* 0x0000000000017941 */ /* 0x000fea0003800000 */
.L_x_212:
        /* <DEDUP_REMOVED lines=9> */
.L_x_215:
[----:B------:R-:W-:Y:S05]  /*5c30*/  BSYNC B1 ;  /* 0x0000000000017941 */ /* 0x000fea0003800000 */
.L_x_214:
        /* <DEDUP_REMOVED lines=9> */
.L_x_217:
[----:B------:R-:W-:Y:S05]  /*5cd0*/  BSYNC B1 ;  /* 0x0000000000017941 */ /* 0x000fea0003800000 */
.L_x_216:
        /* <DEDUP_REMOVED lines=10> */
.L_x_219:
[----:B------:R-:W-:Y:S05]  /*5d80*/  BSYNC B1 ;  /* 0x0000000000017941 */ /* 0x000fea0003800000 */
.L_x_218:
        /* <DEDUP_REMOVED lines=10> */
.L_x_221:
[----:B------:R-:W-:Y:S05]  /*5e30*/  BSYNC B1 ;  /* 0x0000000000017941 */ /* 0x000fea0003800000 */
.L_x_220:
        /* <DEDUP_REMOVED lines=9> */
.L_x_223:
[----:B------:R-:W-:Y:S05]  /*5ed0*/  BSYNC B1 ;  /* 0x0000000000017941 */ /* 0x000fea0003800000 */
.L_x_222:
        /* <DEDUP_REMOVED lines=9> */
.L_x_225:
[----:B------:R-:W-:Y:S05]  /*5f70*/  BSYNC B1 ;  /* 0x0000000000017941 */ /* 0x000fea0003800000 */
.L_x_224:
        /* <DEDUP_REMOVED lines=10> */
.L_x_227:
[----:B------:R-:W-:Y:S05]  /*6020*/  BSYNC B1 ;  /* 0x0000000000017941 */ /* 0x000fea0003800000 */
.L_x_226:
        /* <DEDUP_REMOVED lines=10> */
.L_x_229:
[----:B------:R-:W-:Y:S05]  /*60d0*/  BSYNC B1 ;  /* 0x0000000000017941 */ /* 0x000fea0003800000 */
.L_x_228:
        /* <DEDUP_REMOVED lines=9> */
.L_x_231:
[----:B------:R-:W-:Y:S05]  /*6170*/  BSYNC B1 ;  /* 0x0000000000017941 */ /* 0x000fea0003800000 */
.L_x_230:
        /* <DEDUP_REMOVED lines=9> */
.L_x_233:
[----:B------:R-:W-:Y:S05]  /*6210*/  BSYNC B1 ;  /* 0x0000000000017941 */ /* 0x000fea0003800000 */
.L_x_232:
        /* <DEDUP_REMOVED lines=10> */
.L_x_235:
[----:B------:R-:W-:Y:S05]  /*62c0*/  BSYNC B1 ;  /* 0x0000000000017941 */ /* 0x000fea0003800000 */
.L_x_234:
        /* <DEDUP_REMOVED lines=10> */
.L_x_237:
[----:B------:R-:W-:Y:S05]  /*6370*/  BSYNC B1 ;  /* 0x0000000000017941 */ /* 0x000fea0003800000 */
.L_x_236:
        /* <DEDUP_REMOVED lines=9> */
.L_x_239:
[----:B------:R-:W-:Y:S05]  /*6410*/  BSYNC B1 ;  /* 0x0000000000017941 */ /* 0x000fea0003800000 */
.L_x_238:
        /* <DEDUP_REMOVED lines=9> */
.L_x_241:
[----:B------:R-:W-:Y:S05]  /*64b0*/  BSYNC B1 ;  /* 0x0000000000017941 */ /* 0x000fea0003800000 */
.L_x_240:
        /* <DEDUP_REMOVED lines=10> */
.L_x_243:
[----:B------:R-:W-:Y:S05]  /*6560*/  BSYNC B1 ;  /* 0x0000000000017941 */ /* 0x000fea0003800000 */
.L_x_242:
        /* <DEDUP_REMOVED lines=10> */
.L_x_245:
[----:B------:R-:W-:Y:S05]  /*6610*/  BSYNC B1 ;  /* 0x0000000000017941 */ /* 0x000fea0003800000 */
.L_x_244:
        /* <DEDUP_REMOVED lines=9> */
.L_x_247:
[----:B------:R-:W-:Y:S05]  /*66b0*/  BSYNC B1 ;  /* 0x0000000000017941 */ /* 0x000fea0003800000 */
.L_x_246:
        /* <DEDUP_REMOVED lines=9> */
.L_x_249:
[----:B------:R-:W-:Y:S05]  /*6750*/  BSYNC B1 ;  /* 0x0000000000017941 */ /* 0x000fea0003800000 */
.L_x_248:
        /* <DEDUP_REMOVED lines=10> */
.L_x_251:
[----:B------:R-:W-:Y:S05]  /*6800*/  BSYNC B1 ;  /* 0x0000000000017941 */ /* 0x000fea0003800000 */
.L_x_250:
        /* <DEDUP_REMOVED lines=10> */
.L_x_253:
[----:B------:R-:W-:Y:S05]  /*68b0*/  BSYNC B1 ;  /* 0x0000000000017941 */ /* 0x000fea0003800000 */
.L_x_252:
        /* <DEDUP_REMOVED lines=9> */
.L_x_255:
[----:B------:R-:W-:Y:S05]  /*6950*/  BSYNC B1 ;  /* 0x0000000000017941 */ /* 0x000fea0003800000 */
.L_x_254:
        /* <DEDUP_REMOVED lines=9> */
.L_x_257:
[----:B------:R-:W-:Y:S05]  /*69f0*/  BSYNC B1 ;  /* 0x0000000000017941 */ /* 0x000fea0003800000 */
.L_x_256:
        /* <DEDUP_REMOVED lines=10> */
.L_x_259:
[----:B------:R-:W-:Y:S05]  /*6aa0*/  BSYNC B1 ;  /* 0x0000000000017941 */ /* 0x000fea0003800000 */
.L_x_258:
        /* <DEDUP_REMOVED lines=10> */
.L_x_261:
[----:B------:R-:W-:Y:S05]  /*6b50*/  BSYNC B1 ;  /* 0x0000000000017941 */ /* 0x000fea0003800000 */
.L_x_260:
        /* <DEDUP_REMOVED lines=9> */
.L_x_263:
[----:B------:R-:W-:Y:S05]  /*6bf0*/  BSYNC B1 ;  /* 0x0000000000017941 */ /* 0x000fea0003800000 */
.L_x_262:
        /* <DEDUP_REMOVED lines=9> */
.L_x_265:
[----:B------:R-:W-:Y:S05]  /*6c90*/  BSYNC B1 ;  /* 0x0000000000017941 */ /* 0x000fea0003800000 */
.L_x_264:
        /* <DEDUP_REMOVED lines=10> */
.L_x_267:
[----:B------:R-:W-:Y:S05]  /*6d40*/  BSYNC B1 ;  /* 0x0000000000017941 */ /* 0x000fea0003800000 */
.L_x_266:
        /* <DEDUP_REMOVED lines=10> */
.L_x_269:
[----:B------:R-:W-:Y:S05]  /*6df0*/  BSYNC B1 ;  /* 0x0000000000017941 */ /* 0x000fea0003800000 */
.L_x_268:
        /* <DEDUP_REMOVED lines=9> */
.L_x_271:
[----:B------:R-:W-:Y:S05]  /*6e90*/  BSYNC B1 ;  /* 0x0000000000017941 */ /* 0x000fea0003800000 */
.L_x_270:
        /* <DEDUP_REMOVED lines=9> */
.L_x_273:
[----:B------:R-:W-:Y:S05]  /*6f30*/  BSYNC B1 ;  /* 0x0000000000017941 */ /* 0x000fea0003800000 */
.L_x_272:
        /* <DEDUP_REMOVED lines=10> */
.L_x_275:
[----:B------:R-:W-:Y:S05]  /*6fe0*/  BSYNC B1 ;  /* 0x0000000000017941 */ /* 0x000fea0003800000 */
.L_x_274:
        /* <DEDUP_REMOVED lines=10> */
.L_x_277:
[----:B------:R-:W-:Y:S05]  /*7090*/  BSYNC B1 ;  /* 0x0000000000017941 */ /* 0x000fea0003800000 */
.L_x_276:
[----:B01--45:R-:W-:Y:S01]  /*70a0*/  IMAD.U32 R6, R152, 0x10000, RZ ;  /* 0x0001000098067824 */ /* 0x033fe200078e00ff */
        /* <DEDUP_REMOVED lines=8> */
.L_x_279:
[----:B------:R-:W-:Y:S05]  /*7130*/  BSYNC B1 ;  /* 0x0000000000017941 */ /* 0x000fea0003800000 */
.L_x_278:
[----:B0-2--5:R-:W-:Y:S01]  /*7140*/  IMAD.U32 R4, R152, 0x10000, RZ ;  /* 0x0001000098047824 */ /* 0x025fe200078e00ff */
[----:B------:R-:W-:Y:S01]  /*7150*/  ISETP.GT.AND P0, PT, R0, 0x8, P0 ;  /* 0x000000080000780c */ /* 0x000fe20000704270 */
[----:B------:R-:W-:Y:S01]  /*7160*/  @P1 IMAD.MOV.U32 R5, RZ, RZ, R11 ;  /* 0x000000ffff051224 */ /* 0x000fe200078e000b */
[----:B------:R-:W-:Y:S01]  /*7170*/  BSSY B1, `(.L_x_280) ;  /* 0x0000008000017945 */ /* 0x000fe20003800000 */
[----:B------:R-:W-:Y:S01]  /*7180*/  FMUL R3, R4, R155 ;  /* 0x0000009b04037220 */ /* 0x000fe20000400000 */
[----:B------:R-:W-:-:S03]  /*7190*/  @P1 IMAD.MOV.U32 R4, RZ, RZ, R10 ;  /* 0x000000ffff041224 */ /* 0x000fc600078e000a */
[----:B------:R-:W-:-:S05]  /*71a0*/  FFMA R3, R150, R154, R3 ;  /* 0x0000009a96037223 */ /* 0x000fca0000000003 */
[----:B------:R-:W-:-:S05]  /*71b0*/  F2FP.BF16.F32.PACK_AB R3, RZ, R3 ;  /* 0x00000003ff03723e */ /* 0x000fca00000010ff */
[----:B------:R0:W-:Y:S01]  /*71c0*/  @P1 STG.E.U16 desc[UR36][R4.64+0x1f0], R3 ;  /* 0x0001f00304001986 */ /* 0x0001e2000c101524 */
[----:B------:R-:W-:Y:S05]  /*71d0*/  @!P0 BRA `(.L_x_281) ;  /* 0x0000000000048947 */ /* 0x000fea0003800000 */
[----:B------:R2:W5:Y:S02]  /*71e0*/  LDG.E.LTC128B.U16 R152, desc[UR36][R8.64+0x1f2] ;  /* 0x0001f22408987981 */ /* 0x000564000c1e1520 */
.L_x_281:
[----:B------:R-:W-:Y:S05]  /*71f0*/  BSYNC B1 ;  /* 0x0000000000017941 */ /* 0x000fea0003800000 */
.L_x_280:
[----:B------:R-:W-:Y:S05]  /*7200*/  @!P0 BRA `(.L_x_282) ;  /* 0x0000002400308947 */ /* 0x000fea0003800000 */
[----:B-----5:R-:W-:-:S04]  /*7210*/  IMAD.U32 R152, R152, 0x10000, RZ ;  /* 0x0001000098987824 */ /* 0x020fc800078e00ff */
[----:B------:R-:W-:-:S04]  /*7220*/  FMUL R152, R152, R155 ;  /* 0x0000009b98987220 */ /* 0x000fc80000400000 */
[----:B------:R-:W-:-:S05]  /*7230*/  FFMA R152, R151, R154, R152 ;  /* 0x0000009a97987223 */ /* 0x000fca0000000098 */
[----:B------:R-:W-:-:S05]  /*7240*/  F2FP.BF16.F32.PACK_AB R152, RZ, R152 ;  /* 0x00000098ff98723e */ /* 0x000fca00000010ff */
[----:B------:R4:W-:Y:S01]  /*7250*/  STG.E.U16 desc[UR36][R10.64+0x1f2], R152 ;  /* 0x0001f2980a007986 */ /* 0x0009e2000c101524 */
[----:B------:R-:W-:Y:S05]  /*7260*/  BRA `(.L_x_282) ;  /* 0x0000002400187947 */ /* 0x000fea0003800000 */
.L_x_29:
[----:B------:R-:W-:Y:S01]  /*7270*/  ISETP.GT.AND P0, PT, R3, 0x1, PT ;  /* 0x000000010300780c */ /* 0x000fe20003f04270 */
[----:B------:R-:W-:Y:S01]  /*7280*/  ULDC.64 UR4, c[0x0][0x5c0] ;  /* 0x0001700000047ab9 */ /* 0x000fe20000000a00 */
[-C--:B------:R-:W-:Y:S01]  /*7290*/  FMUL R24, R24, R154.reuse ;  /* 0x0000009a18187220 */ /* 0x080fe20000400000 */
[-C--:B------:R-:W-:Y:S01]  /*72a0*/  FMUL R25, R25, R154.reuse ;  /* 0x0000009a19197220 */ /* 0x080fe20000400000 */
[----:B------:R-:W-:Y:S01]  /*72b0*/  ISETP.GT.AND P3, PT, R0, RZ, P0 ;  /* 0x000000ff0000720c */ /* 0x000fe20000764270 */
[-C--:B------:R-:W-:Y:S01]  /*72c0*/  FMUL R26, R26, R154.reuse ;  /* 0x0000009a1a1a7220 */ /* 0x080fe20000400000 */
[----:B------:R-:W-:Y:S01]  /*72d0*/  LEA R4, P4, R160, UR4, 0x1 ;  /* 0x00000004a0047c11 */ /* 0x000fe2000f8808ff */
[----:B------:R-:W-:Y:S01]  /*72e0*/  FMUL R27, R27, R154 ;  /* 0x0000009a1b1b7220 */ /* 0x000fe20000400000 */
[----:B------:R-:W-:Y:S01]  /*72f0*/  F2FP.BF16.F32.PACK_AB R24, RZ, R24 ;  /* 0x00000018ff18723e */ /* 0x000fe200000010ff */
[-C--:B------:R-:W-:Y:S01]  /*7300*/  FMUL R28, R28, R154.reuse ;  /* 0x0000009a1c1c7220 */ /* 0x080fe20000400000 */
[----:B------:R-:W-:Y:S01]  /*7310*/  LEA.HI.X R5, R160, UR5, R169, 0x1, P4 ;  /* 0x00000005a0057c11 */ /* 0x000fe2000a0f0ca9 */
[-C--:B------:R-:W-:Y:S01]  /*7320*/  FMUL R29, R29, R154.reuse ;  /* 0x0000009a1d1d7220 */ /* 0x080fe20000400000 */
[----:B------:R-:W-:Y:S01]  /*7330*/  F2FP.BF16.F32.PACK_AB R25, RZ, R25 ;  /* 0x00000019ff19723e */ /* 0x000fe200000010ff */
[-C--:B------:R-:W-:Y:S01]  /*7340*/  FMUL R30, R30, R154.reuse ;  /* 0x0000009a1e1e7220 */ /* 0x080fe20000400000 */
[----:B------:R-:W-:Y:S01]  /*7350*/  SHF.L.U64.HI R11, R10, 0x4, R11 ;  /* 0x000000040a0b7819 */ /* 0x000fe2000001020b */
[----:B------:R-:W-:Y:S01]  /*7360*/  @P1 STG.E.U16 desc[UR36][R4.64], R24 ;  /* 0x0000001804001986 */ /* 0x000fe2000c101524 */
[----:B------:R-:W-:Y:S01]  /*7370*/  ISETP.GT.AND P1, PT, R3, 0x8, PT ;  /* 0x000000080300780c */ /* 0x000fe20003f24270 */
[----:B------:R-:W-:Y:S01]  /*7380*/  FMUL R31, R31, R154 ;  /* 0x0000009a1f1f7220 */ /* 0x000fe20000400000 */
[----:B------:R-:W-:Y:S01]  /*7390*/  ISETP.GT.AND P4, PT, R0, 0x8, P0 ;  /* 0x000000080000780c */ /* 0x000fe20000784270 */
[----:B------:R-:W-:Y:S01]  /*73a0*/  @P3 STG.E.U16 desc[UR36][R4.64+0x2], R25 ;  /* 0x0000021904003986 */ /* 0x000fe2000c101524 */
[----:B------:R-:W-:Y:S01]  /*73b0*/  LEA R6, P3, R10, R4, 0x4 ;  /* 0x000000040a067211 */ /* 0x000fe200078620ff */
[-C--:B------:R-:W-:Y:S01]  /*73c0*/  FMUL R32, R32, R154.reuse ;  /* 0x0000009a20207220 */ /* 0x080fe20000400000 */
[C---:B------:R-:W-:Y:S01]  /*73d0*/  ISETP.GT.AND P2, PT, R0.reuse, 0x8, P2 ;  /* 0x000000080000780c */ /* 0x040fe20001744270 */
[-C--:B------:R-:W-:Y:S01]  /*73e0*/  FMUL R33, R33, R154.reuse ;  /* 0x0000009a21217220 */ /* 0x080fe20000400000 */
[----:B------:R-:W-:Y:S01]  /*73f0*/  ISETP.GT.AND P0, PT, R3, 0x9, PT ;  /* 0x000000090300780c */ /* 0x000fe20003f04270 */
[----:B------:R-:W-:Y:S01]  /*7400*/  IMAD.X R7, R11, 0x1, R5, P3 ;  /* 0x000000010b077824 */ /* 0x000fe200018e0605 */
[----:B------:R-:W-:Y:S01]  /*7410*/  ISETP.GT.AND P5, PT, R0, RZ, P1 ;  /* 0x000000ff0000720c */ /* 0x000fe20000fa4270 */
[-C--:B------:R-:W-:Y:S01]  /*7420*/  FMUL R34, R34, R154.reuse ;  /* 0x0000009a22227220 */ /* 0x080fe20000400000 */
[----:B------:R-:W-:Y:S01]  /*7430*/  ISETP.GT.AND P3, PT, R0, RZ, P0 ;  /* 0x000000ff0000720c */ /* 0x000fe20000764270 */
[----:B------:R-:W-:Y:S01]  /*7440*/  FMUL R35, R35, R154 ;  /* 0x0000009a23237220 */ /* 0x000fe20000400000 */
[----:B------:R-:W-:Y:S01]  /*7450*/  F2FP.BF16.F32.PACK_AB R26, RZ, R26 ;  /* 0x0000001aff1a723e */ /* 0x000fe200000010ff */
[-C--:B------:R-:W-:Y:S01]  /*7460*/  FMUL R36, R36, R154.reuse ;  /* 0x0000009a24247220 */ /* 0x080fe20000400000 */
[----:B------:R-:W-:Y:S01]  /*7470*/  F2FP.BF16.F32.PACK_AB R27, RZ, R27 ;  /* 0x0000001bff1b723e */ /* 0x000fe200000010ff */
[----:B------:R-:W-:Y:S01]  /*7480*/  FMUL R37, R37, R154 ;  /* 0x0000009a25257220 */ /* 0x000fe20000400000 */
[----:B------:R-:W-:Y:S01]  /*7490*/  F2FP.BF16.F32.PACK_AB R28, RZ, R28 ;  /* 0x0000001cff1c723e */ /* 0x000fe200000010ff */
[----:B------:R-:W-:Y:S01]  /*74a0*/  @P2 STG.E.U16 desc[UR36][R6.64], R26 ;  /* 0x0000001a06002986 */ /* 0x000fe2000c101524 */
[----:B------:R-:W-:Y:S01]  /*74b0*/  F2FP.BF16.F32.PACK_AB R29, RZ, R29 ;  /* 0x0000001dff1d723e */ /* 0x000fe200000010ff */
[-C--:B------:R-:W-:Y:S01]  /*74c0*/  FMUL R38, R38, R154.reuse ;  /* 0x0000009a26267220 */ /* 0x080fe20000400000 */
[C---:B------:R-:W-:Y:S01]  /*74d0*/  ISETP.GT.AND P2, PT, R0.reuse, 0x8, P1 ;  /* 0x000000080000780c */ /* 0x040fe20000f44270 */
[----:B------:R-:W-:Y:S01]  /*74e0*/  @P4 STG.E.U16 desc[UR36][R6.64+0x2], R27 ;  /* 0x0000021b06004986 */ /* 0x000fe2000c101524 */
[----:B------:R-:W-:Y:S01]  /*74f0*/  ISETP.GT.AND P1, PT, R3, 0x10, PT ;  /* 0x000000100300780c */ /* 0x000fe20003f24270 */
[----:B------:R-:W-:Y:S01]  /*7500*/  FMUL R39, R39, R154 ;  /* 0x0000009a27277220 */ /* 0x000fe20000400000 */
[----:B------:R-:W-:Y:S01]  /*7510*/  F2FP.BF16.F32.PACK_AB R30, RZ, R30 ;  /* 0x0000001eff1e723e */ /* 0x000fe200000010ff */
[----:B------:R-:W-:Y:S01]  /*7520*/  @P5 STG.E.U16 desc[UR36][R4.64+0x10], R28 ;  /* 0x0000101c04005986 */ /* 0x000fe2000c101524 */
[----:B------:R-:W-:Y:S01]  /*7530*/  ISETP.GT.AND P4, PT, R0, RZ, P1 ;  /* 0x000000ff0000720c */ /* 0x000fe20000f84270 */
[-C--:B------:R-:W-:Y:S01]  /*7540*/  FMUL R40, R40, R154.reuse ;  /* 0x0000009a28287220 */ /* 0x080fe20000400000 */
[----:B------:R-:W-:Y:S01]  /*7550*/  F2FP.BF16.F32.PACK_AB R31, RZ, R31 ;  /* 0x0000001fff1f723e */ /* 0x000fe200000010ff */
[----:B------:R-:W-:Y:S01]  /*7560*/  @P3 STG.E.U16 desc[UR36][R4.64+0x12], R29 ;  /* 0x0000121d04003986 */ /* 0x000fe2000c101524 */
[----:B------:R-:W-:Y:S01]  /*7570*/  ISETP.GT.AND P3, PT, R0, 0x8, P0 ;  /* 0x000000080000780c */ /* 0x000fe20000764270 */
[----:B------:R-:W-:Y:S01]  /*7580*/  FMUL R41, R41, R154 ;  /* 0x0000009a29297220 */ /* 0x000fe20000400000 */
[----:B------:R-:W-:Y:S01]  /*7590*/  ISETP.GT.AND P0, PT, R3, 0x11, PT ;  /* 0x000000110300780c */ /* 0x000fe20003f04270 */
[----:B------:R-:W-:Y:S01]  /*75a0*/  @P2 STG.E.U16 desc[UR36][R6.64+0x10], R30 ;  /* 0x0000101e06002986 */ /* 0x000fe2000c101524 */
[----:B------:R-:W-:Y:S01]  /*75b0*/  F2FP.BF16.F32.PACK_AB R32, RZ, R32 ;  /* 0x00000020ff20723e */ /* 0x000fe200000010ff */
[-C--:B------:R-:W-:Y:S01]  /*75c0*/  FMUL R42, R42, R154.reuse ;  /* 0x0000009a2a2a7220 */ /* 0x080fe20000400000 */
[C---:B------:R-:W-:Y:S01]  /*75d0*/  ISETP.GT.AND P5, PT, R0.reuse, RZ, P0 ;  /* 0x000000ff0000720c */ /* 0x040fe200007a4270 */
[-C--:B------:R-:W-:Y:S01]  /*75e0*/  FMUL R43, R43, R154.reuse ;  /* 0x0000009a2b2b7220 */ /* 0x080fe20000400000 */
[----:B------:R-:W-:Y:S01]  /*75f0*/  ISETP.GT.AND P2, PT, R0, 0x8, P1 ;  /* 0x000000080000780c */ /* 0x000fe20000f44270 */
[-C--:B------:R-:W-:Y:S01]  /*7600*/  FMUL R44, R44, R154.reuse ;  /* 0x0000009a2c2c7220 */ /* 0x080fe20000400000 */
[----:B------:R-:W-:Y:S01]  /*7610*/  ISETP.GT.AND P1, PT, R3, 0x18, PT ;  /* 0x000000180300780c */ /* 0x000fe20003f24270 */
[-C--:B------:R-:W-:Y:S01]  /*7620*/  FMUL R45, R45, R154.reuse ;  /* 0x0000009a2d2d7220 */ /* 0x080fe20000400000 */
[----:B------:R-:W-:Y:S01]  /*7630*/  F2FP.BF16.F32.PACK_AB R33, RZ, R33 ;  /* 0x00000021ff21723e */ /* 0x000fe200000010ff */
[----:B------:R-:W-:Y:S01]  /*7640*/  @P3 STG.E.U16 desc[UR36][R6.64+0x12], R31 ;  /* 0x0000121f06003986 */ /* 0x000fe2000c101524 */
[----:B------:R-:W-:Y:S01]  /*7650*/  ISETP.GT.AND P3, PT, R0, 0x8, P0 ;  /* 0x000000080000780c */ /* 0x000fe20000764270 */
[-C--:B------:R-:W-:Y:S01]  /*7660*/  FMUL R46, R46, R154.reuse ;  /* 0x0000009a2e2e7220 */ /* 0x080fe20000400000 */
[----:B------:R-:W-:Y:S01]  /*7670*/  ISETP.GT.AND P0, PT, R3, 0x19, PT ;  /* 0x000000190300780c */ /* 0x000fe20003f04270 */
[----:B------:R-:W-:Y:S01]  /*7680*/  @P4 STG.E.U16 desc[UR36][R4.64+0x20], R32 ;  /* 0x0000202004004986 */ /* 0x000fe2000c101524 */
[C---:B------:R-:W-:Y:S01]  /*7690*/  ISETP.GT.AND P4, PT, R0.reuse, RZ, P1 ;  /* 0x000000ff0000720c */ /* 0x040fe20000f84270 */
[----:B------:R-:W-:Y:S01]  /*76a0*/  FMUL R47, R47, R154 ;  /* 0x0000009a2f2f7220 */ /* 0x000fe20000400000 */
[----:B------:R-:W-:Y:S01]  /*76b0*/  F2FP.BF16.F32.PACK_AB R34, RZ, R34 ;  /* 0x00000022ff22723e */ /* 0x000fe200000010ff */
[----:B------:R-:W-:Y:S01]  /*76c0*/  @P5 STG.E.U16 desc[UR36][R4.64+0x22], R33 ;  /* 0x0000222104005986 */ /* 0x000fe2000c101524 */
[----:B------:R-:W-:Y:S01]  /*76d0*/  ISETP.GT.AND P5, PT, R0, RZ, P0 ;  /* 0x000000ff0000720c */ /* 0x000fe200007a4270 */
[----:B------:R-:W-:Y:S01]  /*76e0*/  FMUL R48, R48, R154 ;  /* 0x0000009a30307220 */ /* 0x000fe20000400000 */
[----:B------:R-:W-:Y:S01]  /*76f0*/  F2FP.BF16.F32.PACK_AB R35, RZ, R35 ;  /* 0x00000023ff23723e */ /* 0x000fe200000010ff */
[----:B------:R-:W-:Y:S01]  /*7700*/  @P2 STG.E.U16 desc[UR36][R6.64+0x20], R34 ;  /* 0x0000202206002986 */ /* 0x000fe2000c101524 */
[----:B------:R-:W-:Y:S01]  /*7710*/  F2FP.BF16.F32.PACK_AB R36, RZ, R36 ;  /* 0x00000024ff24723e */ /* 0x000fe200000010ff */
[-C--:B------:R-:W-:Y:S01]  /*7720*/  FMUL R49, R49, R154.reuse ;  /* 0x0000009a31317220 */ /* 0x080fe20000400000 */
[----:B------:R-:W-:Y:S01]  /*7730*/  ISETP.GT.AND P2, PT, R0, 0x8, P1 ;  /* 0x000000080000780c */ /* 0x000fe20000f44270 */
[----:B------:R-:W-:Y:S01]  /*7740*/  @P3 STG.E.U16 desc[UR36][R6.64+0x22], R35 ;  /* 0x0000222306003986 */ /* 0x000fe2000c101524 */
[----:B------:R-:W-:Y:S01]  /*7750*/  ISETP.GT.AND P1, PT, R3, 0x20, PT ;  /* 0x000000200300780c */ /* 0x000fe20003f24270 */
[-C--:B------:R-:W-:Y:S01]  /*7760*/  FMUL R50, R50, R154.reuse ;  /* 0x0000009a32327220 */ /* 0x080fe20000400000 */
[----:B------:R-:W-:Y:S01]  /*7770*/  F2FP.BF16.F32.PACK_AB R37, RZ, R37 ;  /* 0x00000025ff25723e */ /* 0x000fe200000010ff */
[----:B------:R-:W-:Y:S01]  /*7780*/  @P4 STG.E.U16 desc[UR36][R4.64+0x30], R36 ;  /* 0x0000302404004986 */ /* 0x000fe2000c101524 */
[C---:B------:R-:W-:Y:S01]  /*7790*/  ISETP.GT.AND P3, PT, R0.reuse, 0x8, P0 ;  /* 0x000000080000780c */ /* 0x040fe20000764270 */
[-C--:B------:R-:W-:Y:S01]  /*77a0*/  FMUL R51, R51, R154.reuse ;  /* 0x0000009a33337220 */ /* 0x080fe20000400000 */
[----:B------:R-:W-:Y:S01]  /*77b0*/  ISETP.GT.AND P0, PT, R3, 0x21, PT ;  /* 0x000000210300780c */ /* 0x000fe20003f04270 */
[----:B------:R-:W-:Y:S01]  /*77c0*/  @P5 STG.E.U16 desc[UR36][R4.64+0x32], R37 ;  /* 0x0000322504005986 */ /* 0x000fe2000c101524 */
[----:B------:R-:W-:Y:S01]  /*77d0*/  ISETP.GT.AND P4, PT, R0, RZ, P1 ;  /* 0x000000ff0000720c */ /* 0x000fe20000f84270 */
[----:B------:R-:W-:Y:S01]  /*77e0*/  FMUL R52, R52, R154 ;  /* 0x0000009a34347220 */ /* 0x000fe20000400000 */
[----:B------:R-:W-:Y:S01]  /*77f0*/  F2FP.BF16.F32.PACK_AB R38, RZ, R38 ;  /* 0x00000026ff26723e */ /* 0x000fe200000010ff */
[-C--:B------:R-:W-:Y:S01]  /*7800*/  FMUL R53, R53, R154.reuse ;  /* 0x0000009a35357220 */ /* 0x080fe20000400000 */
        /* <DEDUP_REMOVED lines=325> */
[----:B------:R-:W-:Y:S01]  /*8c60*/  FMUL R151, R151, R154 ;  /* 0x0000009a97977220 */ /* 0x000fe20000400000 */
[----:B------:R-:W-:Y:S01]  /*8c70*/  ISETP.GT.AND P2, PT, R0, 0x8, P1 ;  /* 0x000000080000780c */ /* 0x000fe20000f44270 */
[----:B------:R-:W-:Y:S01]  /*8c80*/  @P3 STG.E.U16 desc[UR36][R6.64+0x132], R103 ;  /* 0x0001326706003986 */ /* 0x000fe2000c101524 */
[----:B------:R-:W-:-:S02]  /*8c90*/  ISETP.GT.AND P1, PT, R3, 0xa8, PT ;  /* 0x000000a80300780c */ /* 0x000fc40003f24270 */
[----:B------:R-:W-:Y:S01]  /*8ca0*/  F2FP.BF16.F32.PACK_AB R105, RZ, R105 ;  /* 0x00000069ff69723e */ /* 0x000fe200000010ff */
[----:B------:R-:W-:Y:S01]  /*8cb0*/  @P4 STG.E.U16 desc[UR36][R4.64+0x140], R104 ;  /* 0x0001406804004986 */ /* 0x000fe2000c101524 */
[C---:B------:R-:W-:Y:S02]  /*8cc0*/  ISETP.GT.AND P3, PT, R0.reuse, 0x8, P0 ;  /* 0x000000080000780c */ /* 0x040fe40000764270 */
[----:B------:R-:W-:Y:S01]  /*8cd0*/  ISETP.GT.AND P0, PT, R3, 0xa9, PT ;  /* 0x000000a90300780c */ /* 0x000fe20003f04270 */
[----:B------:R-:W-:Y:S01]  /*8ce0*/  @P5 STG.E.U16 desc[UR36][R4.64+0x142], R105 ;  /* 0x0001426904005986 */ /* 0x000fe2000c101524 */
[C---:B------:R-:W-:Y:S02]  /*8cf0*/  ISETP.GT.AND P4, PT, R0.reuse, RZ, P1 ;  /* 0x000000ff0000720c */ /* 0x040fe40000f84270 */
[----:B------:R-:W-:Y:S02]  /*8d00*/  F2FP.BF16.F32.PACK_AB R106, RZ, R106 ;  /* 0x0000006aff6a723e */ /* 0x000fe400000010ff */
[----:B------:R-:W-:-:S02]  /*8d10*/  ISETP.GT.AND P5, PT, R0, RZ, P0 ;  /* 0x000000ff0000720c */ /* 0x000fc400007a4270 */
[----:B------:R-:W-:Y:S01]  /*8d20*/  F2FP.BF16.F32.PACK_AB R107, RZ, R107 ;  /* 0x0000006bff6b723e */ /* 0x000fe200000010ff */
[----:B------:R-:W-:Y:S01]  /*8d30*/  @P2 STG.E.U16 desc[UR36][R6.64+0x140], R106 ;  /* 0x0001406a06002986 */ /* 0x000fe2000c101524 */
[----:B------:R-:W-:Y:S02]  /*8d40*/  F2FP.BF16.F32.PACK_AB R108, RZ, R108 ;  /* 0x0000006cff6c723e */ /* 0x000fe400000010ff */
[C---:B------:R-:W-:Y:S01]  /*8d50*/  ISETP.GT.AND P2, PT, R0.reuse, 0x8, P1 ;  /* 0x000000080000780c */ /* 0x040fe20000f44270 */
[----:B------:R-:W-:Y:S01]  /*8d60*/  @P3 STG.E.U16 desc[UR36][R6.64+0x142], R107 ;  /* 0x0001426b06003986 */ /* 0x000fe2000c101524 */
[----:B------:R-:W-:Y:S02]  /*8d70*/  ISETP.GT.AND P1, PT, R3, 0xb0, PT ;  /* 0x000000b00300780c */ /* 0x000fe40003f24270 */
[----:B------:R-:W-:Y:S01]  /*8d80*/  F2FP.BF16.F32.PACK_AB R109, RZ, R109 ;  /* 0x0000006dff6d723e */ /* 0x000fe200000010ff */
[----:B------:R-:W-:Y:S01]  /*8d90*/  @P4 STG.E.U16 desc[UR36][R4.64+0x150], R108 ;  /* 0x0001506c04004986 */ /* 0x000fe2000c101524 */
[----:B------:R-:W-:-:S02]  /*8da0*/  ISETP.GT.AND P3, PT, R0, 0x8, P0 ;  /* 0x000000080000780c */ /* 0x000fc40000764270 */
[----:B------:R-:W-:Y:S01]  /*8db0*/  ISETP.GT.AND P0, PT, R3, 0xb1, PT ;  /* 0x000000b10300780c */ /* 0x000fe20003f04270 */
[----:B------:R-:W-:Y:S01]  /*8dc0*/  @P5 STG.E.U16 desc[UR36][R4.64+0x152], R109 ;  /* 0x0001526d04005986 */ /* 0x000fe2000c101524 */
[C---:B------:R-:W-:Y:S02]  /*8dd0*/  ISETP.GT.AND P4, PT, R0.reuse, RZ, P1 ;  /* 0x000000ff0000720c */ /* 0x040fe40000f84270 */
[----:B------:R-:W-:Y:S02]  /*8de0*/  F2FP.BF16.F32.PACK_AB R110, RZ, R110 ;  /* 0x0000006eff6e723e */ /* 0x000fe400000010ff */
[----:B------:R-:W-:Y:S02]  /*8df0*/  ISETP.GT.AND P5, PT, R0, RZ, P0 ;  /* 0x000000ff0000720c */ /* 0x000fe400007a4270 */
[----:B------:R-:W-:Y:S01]  /*8e00*/  F2FP.BF16.F32.PACK_AB R111, RZ, R111 ;  /* 0x0000006fff6f723e */ /* 0x000fe200000010ff */
[----:B------:R-:W-:Y:S01]  /*8e10*/  @P2 STG.E.U16 desc[UR36][R6.64+0x150], R110 ;  /* 0x0001506e06002986 */ /* 0x000fe2000c101524 */
[----:B------:R-:W-:-:S02]  /*8e20*/  F2FP.BF16.F32.PACK_AB R112, RZ, R112 ;  /* 0x00000070ff70723e */ /* 0x000fc400000010ff */
[C---:B------:R-:W-:Y:S01]  /*8e30*/  ISETP.GT.AND P2, PT, R0.reuse, 0x8, P1 ;  /* 0x000000080000780c */ /* 0x040fe20000f44270 */
[----:B------:R-:W-:Y:S01]  /*8e40*/  @P3 STG.E.U16 desc[UR36][R6.64+0x152], R111 ;  /* 0x0001526f06003986 */ /* 0x000fe2000c101524 */
[C---:B------:R-:W-:Y:S02]  /*8e50*/  ISETP.GT.AND P1, PT, R3.reuse, 0xb8, PT ;  /* 0x000000b80300780c */ /* 0x040fe40003f24270 */
[----:B------:R-:W-:Y:S01]  /*8e60*/  F2FP.BF16.F32.PACK_AB R113, RZ, R113 ;  /* 0x00000071ff71723e */ /* 0x000fe200000010ff */
[----:B------:R-:W-:Y:S01]  /*8e70*/  @P4 STG.E.U16 desc[UR36][R4.64+0x160], R112 ;  /* 0x0001607004004986 */ /* 0x000fe2000c101524 */
[C---:B------:R-:W-:Y:S02]  /*8e80*/  ISETP.GT.AND P3, PT, R0.reuse, 0x8, P0 ;  /* 0x000000080000780c */ /* 0x040fe40000764270 */
[----:B------:R-:W-:Y:S01]  /*8e90*/  ISETP.GT.AND P0, PT, R3, 0xb9, PT ;  /* 0x000000b90300780c */ /* 0x000fe20003f04270 */
[----:B------:R-:W-:Y:S01]  /*8ea0*/  @P5 STG.E.U16 desc[UR36][R4.64+0x162], R113 ;  /* 0x0001627104005986 */ /* 0x000fe2000c101524 */
[----:B------:R-:W-:-:S02]  /*8eb0*/  ISETP.GT.AND P4, PT, R0, RZ, P1 ;  /* 0x000000ff0000720c */ /* 0x000fc40000f84270 */
[----:B------:R-:W-:Y:S02]  /*8ec0*/  F2FP.BF16.F32.PACK_AB R114, RZ, R114 ;  /* 0x00000072ff72723e */ /* 0x000fe400000010ff */
[C---:B------:R-:W-:Y:S02]  /*8ed0*/  ISETP.GT.AND P5, PT, R0.reuse, RZ, P0 ;  /* 0x000000ff0000720c */ /* 0x040fe400007a4270 */
[----:B------:R-:W-:Y:S01]  /*8ee0*/  F2FP.BF16.F32.PACK_AB R115, RZ, R115 ;  /* 0x00000073ff73723e */ /* 0x000fe200000010ff */
[----:B------:R-:W-:Y:S01]  /*8ef0*/  @P2 STG.E.U16 desc[UR36][R6.64+0x160], R114 ;  /* 0x0001607206002986 */ /* 0x000fe2000c101524 */
[----:B------:R-:W-:Y:S02]  /*8f00*/  F2FP.BF16.F32.PACK_AB R116, RZ, R116 ;  /* 0x00000074ff74723e */ /* 0x000fe400000010ff */
        /* <DEDUP_REMOVED lines=65> */
[----:B------:R-:W-:Y:S02]  /*9320*/  ISETP.GT.AND P5, PT, R0, RZ, P0 ;  /* 0x000000ff0000720c */ /* 0x000fe400007a4270 */
[----:B------:R-:W-:Y:S02]  /*9330*/  F2FP.BF16.F32.PACK_AB R134, RZ, R134 ;  /* 0x00000086ff86723e */ /* 0x000fe400000010ff */
[----:B------:R-:W-:Y:S02]  /*9340*/  F2FP.BF16.F32.PACK_AB R135, RZ, R135 ;  /* 0x00000087ff87723e */ /* 0x000fe400000010ff */
[----:B------:R-:W-:Y:S01]  /*9350*/  F2FP.BF16.F32.PACK_AB R136, RZ, R136 ;  /* 0x00000088ff88723e */ /* 0x000fe200000010ff */
[----:B------:R-:W-:Y:S01]  /*9360*/  @P2 STG.E.U16 desc[UR36][R6.64+0x1b0], R134 ;  /* 0x0001b08606002986 */ /* 0x000fe2000c101524 */
[----:B------:R-:W-:-:S02]  /*9370*/  F2FP.BF16.F32.PACK_AB R137, RZ, R137 ;  /* 0x00000089ff89723e */ /* 0x000fc400000010ff */
[C---:B------:R-:W-:Y:S01]  /*9380*/  ISETP.GT.AND P1, PT, R0.reuse, 0x8, P1 ;  /* 0x000000080000780c */ /* 0x040fe20000f24270 */
[----:B------:R-:W-:Y:S01]  /*9390*/  @P3 STG.E.U16 desc[UR36][R6.64+0x1b2], R135 ;  /* 0x0001b28706003986 */ /* 0x000fe2000c101524 */
[C---:B------:R-:W-:Y:S02]  /*93a0*/  ISETP.GT.AND P2, PT, R0.reuse, 0x8, P0 ;  /* 0x000000080000780c */ /* 0x040fe40000744270 */
[C---:B------:R-:W-:Y:S01]  /*93b0*/  ISETP.GT.AND P0, PT, R3.reuse, 0xe9, PT ;  /* 0x000000e90300780c */ /* 0x040fe20003f04270 */
[----:B------:R-:W-:Y:S01]  /*93c0*/  @P4 STG.E.U16 desc[UR36][R4.64+0x1c0], R136 ;  /* 0x0001c08804004986 */ /* 0x000fe2000c101524 */
[----:B------:R-:W-:Y:S02]  /*93d0*/  ISETP.GT.AND P4, PT, R3, 0xe8, PT ;  /* 0x000000e80300780c */ /* 0x000fe40003f84270 */
[----:B------:R-:W-:Y:S01]  /*93e0*/  F2FP.BF16.F32.PACK_AB R138, RZ, R138 ;  /* 0x0000008aff8a723e */ /* 0x000fe200000010ff */
[----:B------:R-:W-:Y:S01]  /*93f0*/  @P5 STG.E.U16 desc[UR36][R4.64+0x1c2], R137 ;  /* 0x0001c28904005986 */ /* 0x000fe2000c101524 */
[----:B------:R-:W-:-:S02]  /*9400*/  ISETP.GT.AND P5, PT, R0, RZ, P4 ;  /* 0x000000ff0000720c */ /* 0x000fc400027a4270 */
[----:B------:R-:W-:Y:S01]  /*9410*/  F2FP.BF16.F32.PACK_AB R139, RZ, R139 ;  /* 0x0000008bff8b723e */ /* 0x000fe200000010ff */
[----:B------:R-:W-:Y:S01]  /*9420*/  @P1 STG.E.U16 desc[UR36][R6.64+0x1c0], R138 ;  /* 0x0001c08a06001986 */ /* 0x000fe2000c101524 */
[----:B------:R-:W-:Y:S02]  /*9430*/  F2FP.BF16.F32.PACK_AB R140, RZ, R140 ;  /* 0x0000008cff8c723e */ /* 0x000fe400000010ff */
[C---:B------:R-:W-:Y:S01]  /*9440*/  ISETP.GT.AND P3, PT, R0.reuse, RZ, P0 ;  /* 0x000000ff0000720c */ /* 0x040fe20000764270 */
[----:B------:R-:W-:Y:S01]  /*9450*/  @P2 STG.E.U16 desc[UR36][R6.64+0x1c2], R139 ;  /* 0x0001c28b06002986 */ /* 0x000fe2000c101524 */
[C---:B------:R-:W-:Y:S02]  /*9460*/  ISETP.GT.AND P4, PT, R0.reuse, 0x8, P4 ;  /* 0x000000080000780c */ /* 0x040fe40002784270 */
[----:B------:R-:W-:Y:S02]  /*9470*/  F2FP.BF16.F32.PACK_AB R141, RZ, R141 ;  /* 0x0000008dff8d723e */ /* 0x000fe400000010ff */
[----:B------:R-:W-:Y:S01]  /*9480*/  F2FP.BF16.F32.PACK_AB R142, RZ, R142 ;  /* 0x0000008eff8e723e */ /* 0x000fe200000010ff */
[----:B------:R-:W-:Y:S01]  /*9490*/  @P5 STG.E.U16 desc[UR36][R4.64+0x1d0], R140 ;  /* 0x0001d08c04005986 */ /* 0x000fe2000c101524 */
[----:B------:R-:W-:-:S02]  /*94a0*/  ISETP.GT.AND P5, PT, R0, 0x8, P0 ;  /* 0x000000080000780c */ /* 0x000fc400007a4270 */
[----:B------:R-:W-:Y:S02]  /*94b0*/  F2FP.BF16.F32.PACK_AB R143, RZ, R143 ;  /* 0x0000008fff8f723e */ /* 0x000fe400000010ff */
[C---:B------:R-:W-:Y:S01]  /*94c0*/  ISETP.GT.AND P0, PT, R3.reuse, 0xf1, PT ;  /* 0x000000f10300780c */ /* 0x040fe20003f04270 */
[----:B------:R-:W-:Y:S01]  /*94d0*/  @P3 STG.E.U16 desc[UR36][R4.64+0x1d2], R141 ;  /* 0x0001d28d04003986 */ /* 0x000fe2000c101524 */
[----:B------:R-:W-:Y:S02]  /*94e0*/  ISETP.GT.AND P3, PT, R3, 0xf0, PT ;  /* 0x000000f00300780c */ /* 0x000fe40003f64270 */
[----:B------:R-:W-:Y:S01]  /*94f0*/  F2FP.BF16.F32.PACK_AB R144, RZ, R144 ;  /* 0x00000090ff90723e */ /* 0x000fe200000010ff */
[----:B------:R-:W-:Y:S01]  /*9500*/  @P4 STG.E.U16 desc[UR36][R6.64+0x1d0], R142 ;  /* 0x0001d08e06004986 */ /* 0x000fe2000c101524 */
[C---:B------:R-:W-:Y:S02]  /*9510*/  ISETP.GT.AND P4, PT, R0.reuse, RZ, P3 ;  /* 0x000000ff0000720c */ /* 0x040fe40001f84270 */
[----:B------:R-:W-:Y:S01]  /*9520*/  F2FP.BF16.F32.PACK_AB R145, RZ, R145 ;  /* 0x00000091ff91723e */ /* 0x000fe200000010ff */
[----:B------:R-:W-:Y:S01]  /*9530*/  @P5 STG.E.U16 desc[UR36][R6.64+0x1d2], R143 ;  /* 0x0001d28f06005986 */ /* 0x000fe2000c101524 */
[----:B------:R-:W-:-:S02]  /*9540*/  ISETP.GT.AND P5, PT, R0, RZ, P0 ;  /* 0x000000ff0000720c */ /* 0x000fc400007a4270 */
[C---:B------:R-:W-:Y:S02]  /*9550*/  ISETP.GT.AND P2, PT, R3.reuse, 0xf8, PT ;  /* 0x000000f80300780c */ /* 0x040fe40003f44270 */
[----:B------:R-:W-:Y:S02]  /*9560*/  ISETP.GT.AND P1, PT, R3, 0xf9, PT ;  /* 0x000000f90300780c */ /* 0x000fe40003f24270 */
[C---:B------:R-:W-:Y:S02]  /*9570*/  ISETP.GT.AND P3, PT, R0.reuse, 0x8, P3 ;  /* 0x000000080000780c */ /* 0x040fe40001f64270 */
[C---:B------:R-:W-:Y:S01]  /*9580*/  ISETP.GT.AND P0, PT, R0.reuse, 0x8, P0 ;  /* 0x000000080000780c */ /* 0x040fe20000704270 */
[----:B------:R-:W-:Y:S01]  /*9590*/  @P4 STG.E.U16 desc[UR36][R4.64+0x1e0], R144 ;  /* 0x0001e09004004986 */ /* 0x000fe2000c101524 */
[C---:B------:R-:W-:Y:S02]  /*95a0*/  ISETP.GT.AND P4, PT, R0.reuse, RZ, P1 ;  /* 0x000000ff0000720c */ /* 0x040fe40000f84270 */
[----:B------:R-:W-:Y:S01]  /*95b0*/  F2FP.BF16.F32.PACK_AB R146, RZ, R146 ;  /* 0x00000092ff92723e */ /* 0x000fe200000010ff */
[----:B------:R-:W-:Y:S01]  /*95c0*/  @P5 STG.E.U16 desc[UR36][R4.64+0x1e2], R145 ;  /* 0x0001e29104005986 */ /* 0x000fe2000c101524 */
[----:B------:R-:W-:-:S02]  /*95d0*/  ISETP.GT.AND P5, PT, R0, RZ, P2 ;  /* 0x000000ff0000720c */ /* 0x000fc400017a4270 */
[C---:B------:R-:W-:Y:S02]  /*95e0*/  ISETP.GT.AND P2, PT, R0.reuse, 0x8, P2 ;  /* 0x000000080000780c */ /* 0x040fe40001744270 */
[----:B------:R-:W-:Y:S01]  /*95f0*/  F2FP.BF16.F32.PACK_AB R147, RZ, R147 ;  /* 0x00000093ff93723e */ /* 0x000fe200000010ff */
[----:B------:R-:W-:Y:S01]  /*9600*/  @P3 STG.E.U16 desc[UR36][R6.64+0x1e0], R146 ;  /* 0x0001e09206003986 */ /* 0x000fe2000c101524 */
[----:B------:R-:W-:Y:S02]  /*9610*/  ISETP.GT.AND P1, PT, R0, 0x8, P1 ;  /* 0x000000080000780c */ /* 0x000fe40000f24270 */
[----:B------:R-:W-:Y:S01]  /*9620*/  F2FP.BF16.F32.PACK_AB R148, RZ, R148 ;  /* 0x00000094ff94723e */ /* 0x000fe200000010ff */
[----:B------:R-:W-:Y:S01]  /*9630*/  @P0 STG.E.U16 desc[UR36][R6.64+0x1e2], R147 ;  /* 0x0001e29306000986 */ /* 0x000fe2000c101524 */
[----:B------:R-:W-:Y:S02]  /*9640*/  F2FP.BF16.F32.PACK_AB R149, RZ, R149 ;  /* 0x00000095ff95723e */ /* 0x000fe400000010ff */
[----:B------:R-:W-:Y:S01]  /*9650*/  F2FP.BF16.F32.PACK_AB R150, RZ, R150 ;  /* 0x00000096ff96723e */ /* 0x000fe200000010ff */
[----:B------:R-:W-:Y:S01]  /*9660*/  @P5 STG.E.U16 desc[UR36][R4.64+0x1f0], R148 ;  /* 0x0001f09404005986 */ /* 0x000fe2000c101524 */
[----:B------:R-:W-:-:S03]  /*9670*/  F2FP.BF16.F32.PACK_AB R151, RZ, R151 ;  /* 0x00000097ff97723e */ /* 0x000fc600000010ff */
[----:B------:R0:W-:Y:S02]  /*9680*/  @P4 STG.E.U16 desc[UR36][R4.64+0x1f2], R149 ;  /* 0x0001f29504004986 */ /* 0x0001e4000c101524 */
[----:B0-----:R-:W-:Y:S02]  /*9690*/  @P2 IMAD.MOV.U32 R4, RZ, RZ, R6 ;  /* 0x000000ffff042224 */ /* 0x001fe400078e0006 */
[----:B------:R-:W-:-:S05]  /*96a0*/  @P2 IMAD.MOV.U32 R5, RZ, RZ, R7 ;  /* 0x000000ffff052224 */ /* 0x000fca00078e0007 */
[----:B------:R0:W-:Y:S04]  /*96b0*/  @P2 STG.E.U16 desc[UR36][R4.64+0x1f0], R150 ;  /* 0x0001f09604002986 */ /* 0x0001e8000c101524 */
[----:B------:R0:W-:Y:S02]  /*96c0*/  @P1 STG.E.U16 desc[UR36][R6.64+0x1f2], R151 ;  /* 0x0001f29706001986 */ /* 0x0001e4000c101524 */
.L_x_282:
[----:B------:R-:W-:Y:S05]  /*96d0*/  BSYNC B0 ;  /* 0x0000000000007941 */ /* 0x000fea0003800000 */
.L_x_28:
[----:B------:R-:W-:Y:S01]  /*96e0*/  ULDC UR4, c[0x0][0xc] ;  /* 0x0000030000047ab9 */ /* 0x000fe20000000800 */
[----:B------:R-:W-:Y:S01]  /*96f0*/  ULDC UR5, c[0x0][0x10] ;  /* 0x0000040000057ab9 */ /* 0x000fe20000000800 */
[----:B0-----:R-:W0:Y:S01]  /*9700*/  LDC R3, c[0x0][0x14] ;  /* 0x00000500ff037b82 */ /* 0x001e220000000800 */
[----:B------:R-:W-:Y:S01]  /*9710*/  UIMAD.WIDE.U32 UR4, UR4, UR5, URZ ;  /* 0x00000005040472a5 */ /* 0x000fe2000f8e003f */
[----:B------:R-:W-:Y:S01]  /*9720*/  PRMT R0, RZ, 0x7610, R0 ;  /* 0x00007610ff007816 */ /* 0x000fe20000000000 */
[----:B----45:R-:W-:Y:S02]  /*9730*/  IMAD.MOV.U32 R152, RZ, RZ, -0x1 ;  /* 0xffffffffff987424 */ /* 0x030fe400078e00ff */
[----:B------:R-:W-:Y:S02]  /*9740*/  IMAD.MOV.U32 R23, RZ, RZ, -0x1 ;  /* 0xffffffffff177424 */ /* 0x000fe400078e00ff */
[----:B0-----:R-:W-:-:S04]  /*9750*/  IMAD.WIDE.U32 R16, R3, UR4, R16 ;  /* 0x0000000403107c25 */ /* 0x001fc8000f8e0010 */
[----:B------:R-:W-:Y:S01]  /*9760*/  IMAD R3, R3, UR5, RZ ;  /* 0x0000000503037c24 */ /* 0x000fe2000f8e02ff */
[----:B------:R-:W-:Y:S02]  /*9770*/  ULDC.64 UR4, c[0x0][0x650] ;  /* 0x0001940000047ab9 */ /* 0x000fe40000000a00 */
[----:B------:R-:W-:Y:S01]  /*9780*/  ISETP.GE.U32.AND P0, PT, R16, UR4, PT ;  /* 0x0000000410007c0c */ /* 0x000fe2000bf06070 */
[----:B------:R-:W-:-:S05]  /*9790*/  IMAD.IADD R17, R17, 0x1, R3 ;  /* 0x0000000111117824 */ /* 0x000fca00078e0203 */
[----:B------:R-:W-:-:S13]  /*97a0*/  ISETP.GE.U32.AND.EX P0, PT, R17, UR5, PT, P0 ;  /* 0x0000000511007c0c */ /* 0x000fda000bf06100 */
[----:B------:R-:W-:Y:S05]  /*97b0*/  @P0 BRA `(.L_x_283) ;  /* 0x0000000400640947 */ /* 0x000fea0003800000 */
[----:B------:R-:W0:Y:S01]  /*97c0*/  S2R R12, SR_CTAID.X ;  /* 0x00000000000c7919 */ /* 0x000e220000002500 */
[----:B------:R-:W4:Y:S01]  /*97d0*/  LDC.64 R10, c[0x0][0x628] ;  /* 0x00018a00ff0a7b82 */ /* 0x000f220000000a00 */
[----:B------:R-:W-:Y:S01]  /*97e0*/  ULDC UR4, c[0x0][0x150] ;  /* 0x0000540000047ab9 */ /* 0x000fe20000000800 */
[----:B-123--:R-:W-:Y:S01]  /*97f0*/  IMAD.MOV.U32 R8, RZ, RZ, R16 ;  /* 0x000000ffff087224 */ /* 0x00efe200078e0010 */
[----:B------:R-:W1:Y:S01]  /*9800*/  S2R R24, SR_CTAID.Y ;  /* 0x0000000000187919 */ /* 0x000e620000002600 */
[----:B------:R-:W-:-:S04]  /*9810*/  IMAD.MOV.U32 R9, RZ, RZ, R17 ;  /* 0x000000ffff097224 */ /* 0x000fc800078e0011 */
[----:B------:R-:W2:Y:S08]  /*9820*/  LDC R21, c[0x0][0x144] ;  /* 0x00005100ff157b82 */ /* 0x000eb00000000800 */
[----:B------:R-:W3:Y:S08]  /*9830*/  LDC R0, c[0x0][0x630] ;  /* 0x00018c00ff007b82 */ /* 0x000ef00000000800 */
[----:B------:R-:W1:Y:S01]  /*9840*/  LDC.64 R14, c[0x0][0x620] ;  /* 0x00018800ff0e7b82 */ /* 0x000e620000000a00 */
[----:B----4-:R-:W-:-:S04]  /*9850*/  ISETP.NE.U32.AND P0, PT, R10, RZ, PT ;  /* 0x000000ff0a00720c */ /* 0x010fc80003f05070 */
[----:B------:R-:W-:Y:S02]  /*9860*/  ISETP.NE.AND.EX P0, PT, R11, RZ, PT, P0 ;  /* 0x000000ff0b00720c */ /* 0x000fe40003f05300 */
[----:B0-----:R-:W-:-:S05]  /*9870*/  I2FP.F32.U32 R3, R12 ;  /* 0x0000000c00037245 */ /* 0x001fca0000201000 */
[----:B------:R-:W-:-:S04]  /*9880*/  FMUL R3, R3, UR4 ;  /* 0x0000000403037c20 */ /* 0x000fc80008400000 */
[----:B------:R0:W4:Y:S02]  /*9890*/  F2I.U32.TRUNC.NTZ R20, R3 ;  /* 0x0000000300147305 */ /* 0x000124000020f000 */
[----:B--23--:R-:W-:Y:S05]  /*98a0*/  @!P0 BRA `(.L_x_284) ;  /* 0x0000000000288947 */ /* 0x00cfea0003800000 */
[----:B0-----:R-:W0:Y:S02]  /*98b0*/  LDC R3, c[0x0][0x634] ;  /* 0x00018d00ff037b82 */ /* 0x001e240000000800 */
        /* <DEDUP_REMOVED lines=9> */
.L_x_284:
[----:B------:R-:W2:Y:S01]  /*9950*/  LDC.64 R30, c[0x0][0x640] ;  /* 0x00019000ff1e7b82 */ /* 0x000ea20000000a00 */
[-CC-:B------:R-:W-:Y:S01]  /*9960*/  SHF.R.U64 R23, R8, R0.reuse, R9.reuse ;  /* 0x0000000008177219 */ /* 0x180fe20000001209 */
[----:B----4-:R-:W-:Y:S01]  /*9970*/  IMAD.MOV R20, RZ, RZ, -R20 ;  /* 0x000000ffff147224 */ /* 0x010fe200078e0a14 */
[----:B------:R-:W-:Y:S01]  /*9980*/  SHF.R.U32.HI R0, RZ, R0, R9 ;  /* 0x00000000ff007219 */ /* 0x000fe20000011609 */
[----:B------:R-:W-:Y:S01]  /*9990*/  ULDC UR4, c[0x0][0x154] ;  /* 0x0000550000047ab9 */ /* 0x000fe20000000800 */
[----:B0-----:R-:W-:Y:S01]  /*99a0*/  IADD3 R3, P0, RZ, -R23, RZ ;  /* 0x80000017ff037210 */ /* 0x001fe20007f1e0ff */
[----:B------:R-:W-:Y:S02]  /*99b0*/  IMAD R26, R21, R20, R12 ;  /* 0x00000014151a7224 */ /* 0x000fe400078e020c */
[----:B------:R-:W0:Y:S01]  /*99c0*/  LDC R6, c[0x0][0x618] ;  /* 0x00018600ff067b82 */ /* 0x000e220000000800 */
[----:B------:R-:W-:Y:S02]  /*99d0*/  IMAD.MOV.U32 R7, RZ, RZ, 0x1 ;  /* 0x00000001ff077424 */ /* 0x000fe400078e00ff */
[----:B------:R-:W-:-:S04]  /*99e0*/  IMAD.X R5, RZ, RZ, ~R0, P0 ;  /* 0x000000ffff057224 */ /* 0x000fc800000e0e00 */
[-C--:B-1----:R-:W-:Y:S01]  /*99f0*/  IMAD R0, R5, R14.reuse, RZ ;  /* 0x0000000e05007224 */ /* 0x082fe200078e02ff */
[----:B------:R-:W1:Y:S01]  /*9a00*/  LDC R8, c[0x0][0x608] ;  /* 0x00018200ff087b82 */ /* 0x000e620000000800 */
[----:B------:R-:W-:-:S04]  /*9a10*/  IMAD.WIDE.U32 R4, R3, R14, R16 ;  /* 0x0000000e03047225 */ /* 0x000fc800078e0010 */
[----:B------:R-:W-:Y:S01]  /*9a20*/  IMAD R3, R3, R15, R0 ;  /* 0x0000000f03037224 */ /* 0x000fe200078e0200 */
[----:B------:R-:W-:Y:S02]  /*9a30*/  I2FP.F32.U32 R0, R24 ;  /* 0x0000001800007245 */ /* 0x000fe40000201000 */
[----:B------:R-:W3:Y:S01]  /*9a40*/  LDC R28, c[0x0][0x658] ;  /* 0x00019600ff1c7b82 */ /* 0x000ee20000000800 */
[----:B------:R-:W-:Y:S01]  /*9a50*/  IMAD.IADD R3, R5, 0x1, R3 ;  /* 0x0000000105037824 */ /* 0x000fe200078e0203 */
[----:B--2---:R-:W-:Y:S01]  /*9a60*/  ISETP.NE.U32.AND P0, PT, R30, RZ, PT ;  /* 0x000000ff1e00720c */ /* 0x004fe20003f05070 */
[----:B------:R-:W-:Y:S01]  /*9a70*/  FMUL R0, R0, UR4 ;  /* 0x0000000400007c20 */ /* 0x000fe20008400000 */
[----:B------:R-:W-:Y:S02]  /*9a80*/  IMAD.MOV.U32 R5, RZ, RZ, -0x1 ;  /* 0xffffffffff057424 */ /* 0x000fe400078e00ff */
[----:B------:R-:W-:Y:S01]  /*9a90*/  ISETP.NE.AND.EX P0, PT, R31, RZ, PT, P0 ;  /* 0x000000ff1f00720c */ /* 0x000fe20003f05300 */
[----:B------:R2:W4:Y:S01]  /*9aa0*/  F2I.U32.TRUNC.NTZ R13, R0 ;  /* 0x00000000000d7305 */ /* 0x000522000020f000 */
[----:B------:R-:W2:Y:S01]  /*9ab0*/  LDC R15, c[0x0][0x148] ;  /* 0x00005200ff0f7b82 */ /* 0x000ea20000000800 */
[----:B0-----:R-:W-:-:S02]  /*9ac0*/  SHF.R.U64 R12, R4, R6, R3 ;  /* 0x00000006040c7219 */ /* 0x001fc40000001203 */
[----:B------:R-:W-:-:S05]  /*9ad0*/  SHF.R.U32.HI R3, RZ, R6, R3 ;  /* 0x00000006ff037219 */ /* 0x000fca0000011603 */
[----:B------:R-:W0:Y:S01]  /*9ae0*/  LDC R20, c[0x0][0x600] ;  /* 0x00018000ff147b82 */ /* 0x000e220000000800 */
[-CC-:B-1----:R-:W-:Y:S02]  /*9af0*/  SHF.R.U64 R10, R12, R8.reuse, R3.reuse ;  /* 0x000000080c0a7219 */ /* 0x182fe40000001203 */
[----:B------:R-:W-:-:S05]  /*9b00*/  SHF.R.U32.HI R3, RZ, R8, R3 ;  /* 0x00000008ff037219 */ /* 0x000fca0000011603 */
[----:B------:R-:W1:Y:S01]  /*9b10*/  LDC R21, c[0x0][0x648] ;  /* 0x00019200ff157b82 */ /* 0x000e620000000800 */
[-C--:B---3--:R-:W-:Y:S02]  /*9b20*/  SHF.L.U32 R4, R5, R28.reuse, RZ ;  /* 0x0000001c05047219 */ /* 0x088fe400000006ff */
[-CC-:B------:R-:W-:Y:S02]  /*9b30*/  SHF.R.U64 R14, R10, R28.reuse, R3.reuse ;  /* 0x0000001c0a0e7219 */ /* 0x180fe40000001203 */
[----:B------:R-:W-:Y:S02]  /*9b40*/  SHF.R.U32.HI R5, RZ, R28, R3 ;  /* 0x0000001cff057219 */ /* 0x000fe40000011603 */
[----:B------:R-:W-:Y:S01]  /*9b50*/  LOP3.LUT R153, RZ, R4, RZ, 0x33, !PT ;  /* 0x00000004ff997212 */ /* 0x000fe200078e33ff */
[----:B------:R-:W3:Y:S01]  /*9b60*/  LDC R25, c[0x0][0x638] ;  /* 0x00018e00ff197b82 */ /* 0x000ee20000000800 */
[----:B------:R-:W-:Y:S01]  /*9b70*/  SHF.L.U32 R28, R7, R28, RZ ;  /* 0x0000001c071c7219 */ /* 0x000fe200000006ff */
[----:B------:R-:W-:-:S06]  /*9b80*/  IMAD.MOV.U32 R4, RZ, RZ, R14 ;  /* 0x000000ffff047224 */ /* 0x000fcc00078e000e */
[----:B------:R-:W0:Y:S01]  /*9b90*/  LDC R27, c[0x0][0x610] ;  /* 0x00018400ff1b7b82 */ /* 0x000e220000000800 */
[----:B----4-:R-:W-:Y:S05]  /*9ba0*/  @!P0 BRA `(.L_x_285) ;  /* 0x0000000000288947 */ /* 0x010fea0003800000 */
[----:B------:R-:W4:Y:S02]  /*9bb0*/  LDC R3, c[0x0][0x64c] ;  /* 0x00019300ff037b82 */ /* 0x000f240000000800 */
[----:B----4-:R-:W-:-:S05]  /*9bc0*/  IADD3 R3, P0, R14, R3, RZ ;  /* 0x000000030e037210 */ /* 0x010fca0007f1e0ff */
        /* <DEDUP_REMOVED lines=8> */
.L_x_285:
[----:B------:R-:W-:Y:S01]  /*9c50*/  ISETP.NE.AND P0, PT, R2, 0x1, PT ;  /* 0x000000010200780c */ /* 0x000fe20003f05270 */
[----:B------:R-:W-:Y:S01]  /*9c60*/  IMAD.MOV R13, RZ, RZ, -R13 ;  /* 0x000000ffff0d7224 */ /* 0x000fe200078e0a0d */
[----:B-12---:R-:W-:Y:S01]  /*9c70*/  SHF.R.U64 R0, R4, R21, R5 ;  /* 0x0000001504007219 */ /* 0x006fe20000001205 */
[----:B0-----:R-:W-:Y:S01]  /*9c80*/  VIADD R5, R20, 0xffffffff ;  /* 0xffffffff14057836 */ /* 0x001fe20000000000 */
[----:B------:R-:W-:-:S03]  /*9c90*/  LOP3.LUT R153, R10, R153, RZ, 0xc0, !PT ;  /* 0x000000990a997212 */ /* 0x000fc600078ec0ff */
[----:B------:R-:W-:Y:S01]  /*9ca0*/  IMAD.MOV R3, RZ, RZ, -R0 ;  /* 0x000000ffff037224 */ /* 0x000fe200078e0a00 */
[----:B------:R-:W-:Y:S01]  /*9cb0*/  LOP3.LUT R5, R12, R5, RZ, 0xc0, !PT ;  /* 0x000000050c057212 */ /* 0x000fe200078ec0ff */
[----:B------:R-:W-:Y:S02]  /*9cc0*/  IMAD R153, R28, R0, R153 ;  /* 0x000000001c997224 */ /* 0x000fe400078e0299 */
[----:B---3--:R-:W-:Y:S02]  /*9cd0*/  IMAD R0, R3, R25, R14 ;  /* 0x0000001903007224 */ /* 0x008fe400078e020e */
[----:B------:R-:W-:Y:S02]  /*9ce0*/  @P0 IMAD R26, R15, R13, R24 ;  /* 0x0000000d0f1a0224 */ /* 0x000fe400078e0218 */
[----:B------:R-:W-:Y:S02]  /*9cf0*/  IMAD R4, R0, R20, R5 ;  /* 0x0000001400047224 */ /* 0x000fe400078e0205 */
[----:B------:R-:W-:-:S02]  /*9d00*/  IMAD R153, R153, R27, R26 ;  /* 0x0000001b99997224 */ /* 0x000fc400078e021a */
[----:B------:R-:W-:-:S03]  /*9d10*/  IMAD.MOV.U32 R3, RZ, RZ, 0x1 ;  /* 0x00000001ff037424 */ /* 0x000fc600078e00ff */
[----:B------:R-:W-:Y:S02]  /*9d20*/  SEL R152, R4, R153, !P0 ;  /* 0x0000009904987207 */ /* 0x000fe40004000000 */
[----:B------:R-:W-:Y:S02]  /*9d30*/  PRMT R0, R3, 0x7610, R0 ;  /* 0x0000761003007816 */ /* 0x000fe40000000000 */
[----:B------:R-:W-:-:S07]  /*9d40*/  SEL R153, R153, R4, !P0 ;  /* 0x0000000499997207 */ /* 0x000fce0004000000 */
.L_x_283:
[----:B------:R-:W-:-:S13]  /*9d50*/  LOP3.LUT P0, RZ, R0, 0xff, RZ, 0xc0, !PT ;  /* 0x000000ff00ff7812 */ /* 0x000fda000780c0ff */
[----:B------:R-:W-:Y:S05]  /*9d60*/  @P0 BRA `(.L_x_286) ;  /* 0xffffff7000800947 */ /* 0x000fea000383ffff */
[----:B------:R-:W-:Y:S05]  /*9d70*/  EXIT ;  /* 0x000000000000794d */ /* 0x000fea0003800000 */
.L_x_3:
[----:B0-----:R-:W-:Y:S01]  /*9d80*/  ULDC.64 UR4, c[0x0][0x650] ;  /* 0x0001940000047ab9 */ /* 0x001fe20000000a00 */
        /* <DEDUP_REMOVED lines=25> */
.L_x_288:
[--C-:B------:R-:W-:Y:S01]  /*9f20*/  SHF.R.U64 R12, R10, R14, R11.reuse ;  /* 0x0000000e0a0c7219 */ /* 0x100fe2000000120b */
[----:B------:R-:W0:Y:S01]  /*9f30*/  LDC R22, c[0x0][0x618] ;  /* 0x00018600ff167b82 */ /* 0x000e220000000800 */
[----:B------:R-:W-:Y:S01]  /*9f40*/  I2FP.F32.U32 R6, R4 ;  /* 0x0000000400067245 */ /* 0x000fe20000201000 */
[----:B------:R-:W-:Y:S01]  /*9f50*/  ULDC UR4, c[0x0][0x150] ;  /* 0x0000540000047ab9 */ /* 0x000fe20000000800 */
[----:B------:R-:W-:Y:S02]  /*9f60*/  SHF.R.U32.HI R5, RZ, R14, R11 ;  /* 0x0000000eff057219 */ /* 0x000fe4000001160b */
[----:B------:R-:W-:Y:S01]  /*9f70*/  IADD3 R9, P0, RZ, -R12, RZ ;  /* 0x8000000cff097210 */ /* 0x000fe20007f1e0ff */
[----:B------:R-:W-:Y:S01]  /*9f80*/  FMUL R11, R6, UR4 ;  /* 0x00000004060b7c20 */ /* 0x000fe20008400000 */
[----:B------:R-:W-:Y:S01]  /*9f90*/  ULDC UR4, c[0x0][0x154] ;  /* 0x0000550000047ab9 */ /* 0x000fe20000000800 */
[----:B------:R-:W1:Y:S02]  /*9fa0*/  LDC.64 R24, c[0x0][0x640] ;  /* 0x00019000ff187b82 */ /* 0x000e640000000a00 */
[----:B------:R-:W-:-:S02]  /*9fb0*/  IMAD.X R5, RZ, RZ, ~R5, P0 ;  /* 0x000000ffff057224 */ /* 0x000fc400000e0e05 */
[----:B------:R-:W2:Y:S01]  /*9fc0*/  F2I.U32.TRUNC.NTZ R11, R11 ;  /* 0x0000000b000b7305 */ /* 0x000ea2000020f000 */
[----:B------:R-:W-:-:S03]  /*9fd0*/  IMAD.WIDE.U32 R6, R9, R20, R16 ;  /* 0x0000001409067225 */ /* 0x000fc600078e0010 */
[----:B------:R-:W3:Y:S01]  /*9fe0*/  LDC R13, c[0x0][0x144] ;  /* 0x00005100ff0d7b82 */ /* 0x000ee20000000800 */
[----:B------:R-:W-:-:S04]  /*9ff0*/  IMAD R8, R5, R20, RZ ;  /* 0x0000001405087224 */ /* 0x000fc800078e02ff */
[----:B------:R-:W-:Y:S02]  /*a000*/  IMAD R5, R9, R21, R8 ;  /* 0x0000001509057224 */ /* 0x000fe400078e0208 */
[----:B------:R-:W-:Y:S01]  /*a010*/  IMAD.MOV.U32 R8, RZ, RZ, -0x1 ;  /* 0xffffffffff087424 */ /* 0x000fe200078e00ff */
[----:B------:R-:W4:Y:S01]  /*a020*/  LDC R14, c[0x0][0x608] ;  /* 0x00018200ff0e7b82 */ /* 0x000f220000000800 */
[----:B------:R-:W-:Y:S01]  /*a030*/  IMAD.IADD R5, R7, 0x1, R5 ;  /* 0x0000000107057824 */ /* 0x000fe200078e0205 */
[----:B------:R-:W-:-:S04]  /*a040*/  I2FP.F32.U32 R7, R3 ;  /* 0x0000000300077245 */ /* 0x000fc80000201000 */
[-C--:B0-----:R-:W-:Y:S01]  /*a050*/  SHF.R.U64 R10, R6, R22.reuse, R5 ;  /* 0x00000016060a7219 */ /* 0x081fe20000001205 */
[----:B--2---:R-:W-:Y:S01]  /*a060*/  IMAD.MOV R6, RZ, RZ, -R11 ;  /* 0x000000ffff067224 */ /* 0x004fe200078e0a0b */
[----:B------:R-:W0:Y:S01]  /*a070*/  LDC R9, c[0x0][0x658] ;  /* 0x00019600ff097b82 */ /* 0x000e220000000800 */
[----:B-1----:R-:W-:Y:S01]  /*a080*/  ISETP.NE.U32.AND P0, PT, R24, RZ, PT ;  /* 0x000000ff1800720c */ /* 0x002fe20003f05070 */
[----:B------:R-:W-:Y:S01]  /*a090*/  FMUL R7, R7, UR4 ;  /* 0x0000000407077c20 */ /* 0x000fe20008400000 */
[----:B------:R-:W-:Y:S02]  /*a0a0*/  SHF.R.U32.HI R5, RZ, R22, R5 ;  /* 0x00000016ff057219 */ /* 0x000fe40000011605 */
[----:B------:R-:W-:-:S03]  /*a0b0*/  ISETP.NE.AND.EX P0, PT, R25, RZ, PT, P0 ;  /* 0x000000ff1900720c */ /* 0x000fc60003f05300 */
[----:B------:R-:W1:Y:S01]  /*a0c0*/  LDC R20, c[0x0][0x148] ;  /* 0x00005200ff147b82 */ /* 0x000e620000000800 */
[----:B---3--:R-:W-:Y:S02]  /*a0d0*/  IMAD R23, R13, R6, R4 ;  /* 0x000000060d177224 */ /* 0x008fe400078e0204 */
[----:B------:R-:W-:-:S05]  /*a0e0*/  IMAD.MOV.U32 R6, RZ, RZ, 0x1 ;  /* 0x00000001ff067424 */ /* 0x000fca00078e00ff */
[----:B------:R-:W2:Y:S01]  /*a0f0*/  LDC R21, c[0x0][0x600] ;  /* 0x00018000ff157b82 */ /* 0x000ea20000000800 */
[-CC-:B----4-:R-:W-:Y:S02]  /*a100*/  SHF.R.U64 R13, R10, R14.reuse, R5.reuse ;  /* 0x0000000e0a0d7219 */ /* 0x190fe40000001205 */
[----:B------:R-:W-:Y:S02]  /*a110*/  SHF.R.U32.HI R4, RZ, R14, R5 ;  /* 0x0000000eff047219 */ /* 0x000fe40000011605 */
[----:B------:R3:W4:Y:S03]  /*a120*/  F2I.U32.TRUNC.NTZ R14, R7 ;  /* 0x00000007000e7305 */ /* 0x000726000020f000 */
[----:B------:R-:W1:Y:S01]  /*a130*/  LDC R26, c[0x0][0x648] ;  /* 0x00019200ff1a7b82 */ /* 0x000e620000000800 */
[-C--:B0-----:R-:W-:Y:S02]  /*a140*/  SHF.R.U64 R15, R13, R9.reuse, R4 ;  /* 0x000000090d0f7219 */ /* 0x081fe40000001204 */
[----:B------:R-:W-:-:S02]  /*a150*/  SHF.L.U32 R8, R8, R9, RZ ;  /* 0x0000000908087219 */ /* 0x000fc400000006ff */
[-C--:B------:R-:W-:Y:S01]  /*a160*/  SHF.R.U32.HI R5, RZ, R9.reuse, R4 ;  /* 0x00000009ff057219 */ /* 0x080fe20000011604 */
[----:B------:R-:W-:Y:S01]  /*a170*/  IMAD.MOV.U32 R4, RZ, RZ, R15 ;  /* 0x000000ffff047224 */ /* 0x000fe200078e000f */
[----:B------:R-:W-:Y:S01]  /*a180*/  SHF.L.U32 R22, R6, R9, RZ ;  /* 0x0000000906167219 */ /* 0x000fe200000006ff */
[----:B------:R-:W0:Y:S01]  /*a190*/  LDC R27, c[0x0][0x638] ;  /* 0x00018e00ff1b7b82 */ /* 0x000e220000000800 */
[----:B------:R-:W-:-:S07]  /*a1a0*/  LOP3.LUT R28, RZ, R8, RZ, 0x33, !PT ;  /* 0x00000008ff1c7212 */ /* 0x000fce00078e33ff */
        /* <DEDUP_REMOVED lines=12> */
.L_x_289:
[----:B------:R-:W-:Y:S01]  /*a270*/  ISETP.NE.AND P0, PT, R2, 0x1, PT ;  /* 0x000000010200780c */ /* 0x000fe20003f05270 */
[----:B--2---:R-:W-:Y:S01]  /*a280*/  VIADD R7, R21, 0xffffffff ;  /* 0xffffffff15077836 */ /* 0x004fe20000000000 */
[----:B-1----:R-:W-:Y:S01]  /*a290*/  SHF.R.U64 R5, R4, R26, R5 ;  /* 0x0000001a04057219 */ /* 0x002fe20000001205 */
[----:B------:R-:W-:Y:S01]  /*a2a0*/  IMAD.MOV R14, RZ, RZ, -R14 ;  /* 0x000000ffff0e7224 */ /* 0x000fe200078e0a0e */
[----:B------:R-:W-:Y:S01]  /*a2b0*/  LOP3.LUT R4, R13, R28, RZ, 0xc0, !PT ;  /* 0x0000001c0d047212 */ /* 0x000fe200078ec0ff */
[----:B------:R-:W-:Y:S01]  /*a2c0*/  IMAD.MOV.U32 R8, RZ, RZ, R12 ;  /* 0x000000ffff087224 */ /* 0x000fe200078e000c */
[----:B------:R-:W-:Y:S01]  /*a2d0*/  LOP3.LUT R10, R10, R7, RZ, 0xc0, !PT ;  /* 0x000000070a0a7212 */ /* 0x000fe200078ec0ff */
[----:B------:R-:W-:Y:S02]  /*a2e0*/  IMAD.MOV R6, RZ, RZ, -R5 ;  /* 0x000000ffff067224 */ /* 0x000fe400078e0a05 */
[----:B------:R-:W-:-:S04]  /*a2f0*/  IMAD R4, R22, R5, R4 ;  /* 0x0000000516047224 */ /* 0x000fc800078e0204 */
[----:B------:R-:W-:Y:S02]  /*a300*/  @P0 IMAD R23, R20, R14, R3 ;  /* 0x0000000e14170224 */ /* 0x000fe400078e0203 */
[----:B0-----:R-:W-:Y:S02]  /*a310*/  IMAD R3, R6, R27, R15 ;  /* 0x0000001b06037224 */ /* 0x001fe400078e020f */
[----:B------:R-:W-:Y:S02]  /*a320*/  IMAD R7, R4, R29, R23 ;  /* 0x0000001d04077224 */ /* 0x000fe400078e0217 */
[----:B------:R-:W-:Y:S02]  /*a330*/  IMAD R4, R3, R21, R10 ;  /* 0x0000001503047224 */ /* 0x000fe400078e020a */
[----:B------:R-:W-:-:S03]  /*a340*/  IMAD.MOV.U32 R6, RZ, RZ, 0x1 ;  /* 0x00000001ff067424 */ /* 0x000fc600078e00ff */
[----:B------:R-:W-:Y:S02]  /*a350*/  SEL R9, R4, R7, !P0 ;  /* 0x0000000704097207 */ /* 0x000fe40004000000 */
[----:B------:R-:W-:-:S07]  /*a360*/  SEL R7, R7, R4, !P0 ;  /* 0x0000000407077207 */ /* 0x000fce0004000000 */
.L_x_287:
[----:B------:R-:W-:-:S08]  /*a370*/  NOP ;  /* 0x0000000000007918 */ /* 0x000fd00000000000 */
[----:B------:R-:W0:-:S00]  /*a380*/  USETMAXREG.DEALLOC.CTAPOOL 0x28 ;  /* 0x00000028000079c8 */ /* 0x000e0000080e0500 */
[----:B0-----:R-:W-:-:S13]  /*a390*/  ISETP.NE.AND P0, PT, R0, RZ, PT ;  /* 0x000000ff0000720c */ /* 0x001fda0003f05270 */
[----:B------:R-:W-:Y:S05]  /*a3a0*/  @P0 EXIT ;  /* 0x000000000000094d */ /* 0x000fea0003800000 */
[----:B------:R-:W-:Y:S01]  /*a3b0*/  LOP3.LUT P0, RZ, R6, 0xff, RZ, 0xc0, !PT ;  /* 0x000000ff06ff7812 */ /* 0x000fe2000780c0ff */
[----:B------:R-:W-:Y:S02]  /*a3c0*/  IMAD.MOV.U32 R0, RZ, RZ, 0x1 ;  /* 0x00000001ff007424 */ /* 0x000fe400078e00ff */
[----:B------:R-:W-:-:S10]  /*a3d0*/  IMAD.MOV.U32 R12, RZ, RZ, RZ ;  /* 0x000000ffff0c7224 */ /* 0x000fd400078e00ff */
[----:B------:R-:W-:Y:S05]  /*a3e0*/  @!P0 BRA `(.L_x_290) ;  /* 0x0000000c00308947 */ /* 0x000fea0003800000 */
[----:B------:R-:W0:Y:S01]  /*a3f0*/  LDC R0, c[0x0][0x28c] ;  /* 0x0000a300ff007b82 */ /* 0x000e220000000800 */
[----:B------:R-:W-:Y:S01]  /*a400*/  ULDC UR5, c[0x0][0x600] ;  /* 0x0001800000057ab9 */ /* 0x000fe20000000800 */
[----:B------:R-:W-:Y:S01]  /*a410*/  ULDC UR4, c[0x0][0xc] ;  /* 0x0000030000047ab9 */ /* 0x000fe20000000800 */
[----:B------:R-:W-:Y:S01]  /*a420*/  UIADD3 UR16, UR5, -0x1, URZ ;  /* 0xffffffff05107890 */ /* 0x000fe2000fffe03f */
[C---:B------:R-:W-:Y:S01]  /*a430*/  LOP3.LUT P2, RZ, R18.reuse, 0x7f, RZ, 0xc0, !PT ;  /* 0x0000007f12ff7812 */ /* 0x040fe2000784c0ff */
[----:B------:R-:W-:Y:S01]  /*a440*/  ULDC UR6, c[0x0][0x658] ;  /* 0x0001960000067ab9 */ /* 0x000fe20000000800 */
[----:B------:R-:W-:Y:S01]  /*a450*/  ULDC UR5, c[0x0][0x10] ;  /* 0x0000040000057ab9 */ /* 0x000fe20000000800 */
[----:B------:R-:W-:Y:S01]  /*a460*/  UMOV UR7, 0xffffffff ;  /* 0xffffffff00077882 */ /* 0x000fe20000000000 */
[----:B------:R-:W-:Y:S01]  /*a470*/  UMOV UR8, 0x1 ;  /* 0x0000000100087882 */ /* 0x000fe20000000000 */
[----:B------:R-:W-:Y:S01]  /*a480*/  UIMAD.WIDE.U32 UR4, UR4, UR5, URZ ;  /* 0x00000005040472a5 */ /* 0x000fe2000f8e003f */
[----:B------:R-:W-:Y:S01]  /*a490*/  LOP3.LUT P0, RZ, R18, 0x1f, RZ, 0xc0, !PT ;  /* 0x0000001f12ff7812 */ /* 0x000fe2000780c0ff */
[----:B------:R-:W-:Y:S01]  /*a4a0*/  USHF.L.U32 UR7, UR7, UR6, URZ ;  /* 0x0000000607077299 */ /* 0x000fe2000800063f */
[----:B------:R-:W-:Y:S01]  /*a4b0*/  BSSY B0, `(.L_x_290) ;  /* 0x00000bf000007945 */ /* 0x000fe20003800000 */
[----:B------:R-:W-:Y:S01]  /*a4c0*/  USHF.L.U32 UR18, UR8, UR6, URZ ;  /* 0x0000000608127299 */ /* 0x000fe2000800063f */
[----:B------:R-:W-:Y:S01]  /*a4d0*/  IMAD.MOV.U32 R13, RZ, RZ, 0x1 ;  /* 0x00000001ff0d7424 */ /* 0x000fe200078e00ff */
[----:B------:R-:W-:Y:S01]  /*a4e0*/  LOP3.LUT R11, R19, 0x2, RZ, 0xfc, !PT ;  /* 0x00000002130b7812 */ /* 0x000fe200078efcff */
[----:B------:R-:W-:Y:S01]  /*a4f0*/  ULDC UR6, c[0x0][0x14] ;  /* 0x0000050000067ab9 */ /* 0x000fe20000000800 */
[----:B------:R-:W-:Y:S01]  /*a500*/  PLOP3.LUT P0, PT, P0, P2, PT, 0x8a, 0x0 ;  /* 0x000000000000781c */ /* 0x000fe20000705172 */
[----:B------:R-:W-:Y:S01]  /*a510*/  UIMAD.WIDE.U32 UR20, UR4, UR6, URZ ;  /* 0x00000006041472a5 */ /* 0x000fe2000f8e003f */
[----:B------:R-:W-:Y:S01]  /*a520*/  IMAD.MOV.U32 R12, RZ, RZ, RZ ;  /* 0x000000ffff0c7224 */ /* 0x000fe200078e00ff */
[----:B------:R-:W-:-:S02]  /*a530*/  UIMAD UR13, UR5, UR6, URZ ;  /* 0x00000006050d72a4 */ /* 0x000fc4000f8e023f */
[----:B------:R-:W-:Y:S01]  /*a540*/  ULOP3.LUT UR17, URZ, UR7, URZ, 0x33, !UPT ;  /* 0x000000073f117292 */ /* 0x000fe2000f8e333f */
[----:B0-----:R-:W-:Y:S01]  /*a550*/  VIADD R0, R0, 0x1f ;  /* 0x0000001f00007836 */ /* 0x001fe20000000000 */
[----:B------:R-:W-:Y:S01]  /*a560*/  UIADD3 UR13, UR21, UR13, URZ ;  /* 0x0000000d150d7290 */ /* 0x000fe2000fffe03f */
[----:B------:R-:W-:-:S03]  /*a570*/  ULDC.64 UR22, c[0x0][0x198] ;  /* 0x0000660000167ab9 */ /* 0x000fc60000000a00 */
[----:B------:R-:W-:-:S04]  /*a580*/  SHF.R.S32.HI R3, RZ, 0x1f, R0 ;  /* 0x0000001fff037819 */ /* 0x000fc80000011400 */
[----:B------:R-:W-:Y:S01]  /*a590*/  LEA.HI R3, R3, R0, RZ, 0x5 ;  /* 0x0000000003037211 */ /* 0x000fe200078f28ff */
[----:B------:R-:W-:-:S03]  /*a5a0*/  IMAD.MOV.U32 R0, RZ, RZ, 0x1 ;  /* 0x00000001ff007424 */ /* 0x000fc600078e00ff */
[----:B------:R-:W-:-:S05]  /*a5b0*/  SHF.R.S32.HI R3, RZ, 0x5, R3 ;  /* 0x00000005ff037819 */ /* 0x000fca0000011403 */
[----:B------:R-:W-:-:S07]  /*a5c0*/  VIADD R10, R3, 0x1 ;  /* 0x00000001030a7836 */ /* 0x000fce0000000000 */
.L_x_302:
[----:B------:R-:W-:-:S03]  /*a5d0*/  UMOV UR4, 0xffffffff ;  /* 0xffffffff00047882 */ /* 0x000fc60000000000 */
[----:B------:R-:W-:Y:S05]  /*a5e0*/  BRA.DIV UR4, `(.L_x_291) ;  /* 0x0000000e04e47947 */ /* 0x000fea000b800000 */
[----:B------:R-:W-:-:S13]  /*a5f0*/  ELECT P6, URZ, PT ;  /* 0x00000000003f782f */ /* 0x000fda00038c0000 */
.L_x_315:
[----:B------:R-:W0:Y:S01]  /*a600*/  LDC R4, c[0x0][0x28c] ;  /* 0x0000a300ff047b82 */ /* 0x000e220000000800 */
[----:B------:R-:W-:Y:S01]  /*a610*/  BSSY B1, `(.L_x_292) ;  /* 0x0000037000017945 */ /* 0x000fe20003800000 */
[----:B0-----:R-:W-:-:S13]  /*a620*/  ISETP.LT.OR P6, PT, R4, 0x1, !P6 ;  /* 0x000000010400780c */ /* 0x001fda00077c1670 */
[----:B------:R-:W-:Y:S05]  /*a630*/  @P6 BRA `(.L_x_293) ;  /* 0x0000000000d06947 */ /* 0x000fea0003800000 */
[----:B------:R-:W-:Y:S02]  /*a640*/  IMAD.SHL.U32 R15, R9, 0x100, RZ ;  /* 0x00000100090f7824 */ /* 0x000fe400078e00ff */
[----:B------:R-:W-:Y:S02]  /*a650*/  IMAD.SHL.U32 R18, R7, 0x80, RZ ;  /* 0x0000008007127824 */ /* 0x000fe400078e00ff */
[----:B------:R-:W-:Y:S02]  /*a660*/  IMAD.MOV.U32 R20, RZ, RZ, RZ ;  /* 0x000000ffff147224 */ /* 0x000fe400078e00ff */
[----:B------:R-:W-:Y:S02]  /*a670*/  IMAD.MOV.U32 R4, RZ, RZ, R10 ;  /* 0x000000ffff047224 */ /* 0x000fe400078e000a */
[----:B------:R-:W-:Y:S02]  /*a680*/  IMAD.MOV.U32 R5, RZ, RZ, R0 ;  /* 0x000000ffff057224 */ /* 0x000fe400078e0000 */
[----:B------:R-:W-:-:S07]  /*a690*/  IMAD.MOV.U32 R6, RZ, RZ, R12 ;  /* 0x000000ffff067224 */ /* 0x000fce00078e000c */
.L_x_297:
[----:B------:R-:W0:Y:S01]  /*a6a0*/  S2R R14, SR_CgaCtaId ;  /* 0x00000000000e7919 */ /* 0x000e220000008800 */
[----:B------:R-:W-:Y:S01]  /*a6b0*/  MOV R7, 0x400 ;  /* 0x0000040000077802 */ /* 0x000fe20000000f00 */
[----:B------:R-:W1:Y:S03]  /*a6c0*/  @!P2 LDC R9, c[0x0][0x500] ;  /* 0x00014000ff09ab82 */ /* 0x000e660000000800 */
[----:B0-----:R-:W-:Y:S02]  /*a6d0*/  LEA R21, R14, R7, 0x18 ;  /* 0x000000070e157211 */ /* 0x001fe400078ec0ff */
[----:B------:R-:W-:-:S03]  /*a6e0*/  SHF.L.U32 R7, R5, 0x1f, RZ ;  /* 0x0000001f05077819 */ /* 0x000fc600000006ff */
[----:B------:R-:W-:-:S04]  /*a6f0*/  IMAD R14, R6, 0x8, R21 ;  /* 0x00000008060e7824 */ /* 0x000fc800078e0215 */
[----:B------:R-:W0:Y:S02]  /*a700*/  SYNCS.PHASECHK.TRANS64.TRYWAIT P1, [R14+URZ+0x30], R7 ;  /* 0x000030070e0075a7 */ /* 0x000e24000802017f */
[----:B01----:R-:W-:Y:S05]  /*a710*/  @!P1 BRA `(.L_x_294) ;  /* 0x0000000c00b89947 */ /* 0x003fea0003800000 */
.L_x_316:
[----:B0-----:R-:W-:Y:S01]  /*a720*/  PRMT R7, R11, 0x9910, RZ ;  /* 0x000099100b077816 */ /* 0x001fe200000000ff */
[----:B------:R0:W-:Y:S03]  /*a730*/  @!P2 SYNCS.ARRIVE.TRANS64 RZ, [R14+URZ], R9 ;  /* 0x000000090effa9a7 */ /* 0x0001e6000800003f */
[----:B------:R-:W-:-:S13]  /*a740*/  ISETP.NE.AND P1, PT, R7, 0x2, PT ;  /* 0x000000020700780c */ /* 0x000fda0003f25270 */
[----:B0-----:R-:W-:Y:S05]  /*a750*/  @P1 BRA `(.L_x_295) ;  /* 0x0000000000041947 */ /* 0x001fea0003800000 */
[----:B------:R-:W-:Y:S01]  /*a760*/  BPT.TRAP 0x1 ;  /* 0x000000040000795c */ /* 0x000fe20000300000 */
.L_x_295:
[----:B------:R-:W-:Y:S05]  /*a770*/  @P0 BRA `(.L_x_296) ;  /* 0x0000000000040947 */ /* 0x000fea0003800000 */
[----:B------:R-:W-:Y:S01]  /*a780*/  BPT.TRAP 0x1 ;  /* 0x000000040000795c */ /* 0x000fe20000300000 */
.L_x_296:
[--C-:B------:R-:W-:Y:S01]  /*a790*/  IMAD R7, R6, 0x2000, R21.reuse ;  /* 0x0000200006077824 */ /* 0x100fe200078e0215 */
[----:B------:R-:W-:Y:S01]  /*a7a0*/  R2UR UR9, R14 ;  /* 0x000000000e0972ca */ /* 0x000fe200000e0000 */
[----:B------:R-:W-:Y:S01]  /*a7b0*/  IMAD R21, R6, 0x4000, R21 ;  /* 0x0000400006157824 */ /* 0x000fe200078e0215 */
[----:B------:R-:W-:Y:S01]  /*a7c0*/  UIADD3 UR4, UP0, UR22, 0xf0, URZ ;  /* 0x000000f016047890 */ /* 0x000fe2000ff1e03f */
[----:B------:R-:W-:Y:S01]  /*a7d0*/  VIADD R4, R4, 0xffffffff ;  /* 0xffffffff04047836 */ /* 0x000fe20000000000 */
[----:B------:R-:W-:Y:S01]  /*a7e0*/  R2UR UR5, R7 ;  /* 0x00000000070572ca */ /* 0x000fe200000e0000 */
[----:B------:R-:W-:Y:S01]  /*a7f0*/  UIADD3 UR24, UP1, UR22, 0x1f0, URZ ;  /* 0x000001f016187890 */ /* 0x000fe2000ff3e03f */
[----:B------:R-:W-:Y:S01]  /*a800*/  R2UR UR8, R21 ;  /* 0x00000000150872ca */ /* 0x000fe200000e0000 */
[----:B------:R-:W-:Y:S01]  /*a810*/  VIADD R6, R6, 0x1 ;  /* 0x0000000106067836 */ /* 0x000fe20000000000 */
[----:B------:R-:W-:Y:S01]  /*a820*/  R2UR UR11, R18 ;  /* 0x00000000120b72ca */ /* 0x000fe200000e0000 */
[----:B------:R-:W-:Y:S01]  /*a830*/  UIADD3.X UR25, URZ, UR23, URZ, UP1, !UPT ;  /* 0x000000173f197290 */ /* 0x000fe20008ffe43f */
[----:B------:R-:W-:Y:S01]  /*a840*/  R2UR UR10, R20 ;  /* 0x00000000140a72ca */ /* 0x000fe200000e0000 */
[----:B------:R-:W-:Y:S01]  /*a850*/  UMOV UR6, 0x0 ;  /* 0x0000000000067882 */ /* 0x000fe20000000000 */
[----:B------:R-:W-:Y:S01]  /*a860*/  R2UR UR12, R8 ;  /* 0x00000000080c72ca */ /* 0x000fe200000e0000 */
[----:B------:R-:W-:Y:S01]  /*a870*/  UMOV UR7, 0x10000000 ;  /* 0x1000000000077882 */ /* 0x000fe20000000000 */
[----:B------:R-:W-:Y:S01]  /*a880*/  R2UR UR19, R15 ;  /* 0x000000000f1372ca */ /* 0x000fe200000e0000 */
[----:B------:R-:W-:Y:S01]  /*a890*/  VIADD R20, R20, 0x20 ;  /* 0x0000002014147836 */ /* 0x000fe20000000000 */
[----:B------:R-:W-:Y:S01]  /*a8a0*/  ISETP.GT.AND P3, PT, R4, 0x1, PT ;  /* 0x000000010400780c */ /* 0x000fe20003f64270 */
[----:B------:R-:W-:Y:S01]  /*a8b0*/  UIADD3 UR14, UR5, 0x180, URZ ;  /* 0x00000180050e7890 */ /* 0x000fe2000fffe03f */
[----:B------:R-:W-:Y:S01]  /*a8c0*/  ISETP.NE.AND P1, PT, R6, 0x6, PT ;  /* 0x000000060600780c */ /* 0x000fe20003f25270 */
[----:B------:R-:W-:-:S02]  /*a8d0*/  UIADD3.X UR5, URZ, UR23, URZ, UP0, !UPT ;  /* 0x000000173f057290 */ /* 0x000fc400087fe43f */
[----:B------:R-:W-:Y:S01]  /*a8e0*/  UIADD3 UR15, UR8, 0xc180, URZ ;  /* 0x0000c180080f7890 */ /* 0x000fe2000fffe03f */
[----:B------:R-:W-:Y:S02]  /*a8f0*/  SEL R14, RZ, 0x1, P1 ;  /* 0x00000001ff0e7807 */ /* 0x000fe40000800000 */
[----:B------:R-:W-:Y:S01]  /*a900*/  UMOV UR8, UR14 ;  /* 0x0000000e00087c82 */ /* 0x000fe20008000000 */
[----:B------:R-:W-:Y:S02]  /*a910*/  SEL R6, R6, RZ, P1 ;  /* 0x000000ff06067207 */ /* 0x000fe40000800000 */
[----:B------:R-:W-:Y:S01]  /*a920*/  LOP3.LUT R5, R5, R14, RZ, 0x3c, !PT ;  /* 0x0000000e05057212 */ /* 0x000fe200078e3cff */
[----:B------:R0:W-:Y:S02]  /*a930*/  UTMALDG.3D [UR8], [UR4], desc[UR6] ;  /* 0x00000608040075b4 */ /* 0x0001e40008011000 */
[----:B0-----:R-:W-:Y:S01]  /*a940*/  UMOV UR8, UR15 ;  /* 0x0000000f00087c82 */ /* 0x001fe20008000000 */
[----:B------:R-:W-:-:S02]  /*a950*/  UMOV UR11, UR19 ;  /* 0x00000013000b7c82 */ /* 0x000fc40008000000 */
[----:B------:R0:W-:Y:S02]  /*a960*/  UTMALDG.3D [UR8], [UR24], desc[UR6] ;  /* 0x00000608180075b4 */ /* 0x0001e40008011000 */
[----:B0-----:R-:W-:Y:S05]  /*a970*/  @P3 BRA `(.L_x_297) ;  /* 0xfffffffc00483947 */ /* 0x001fea000383ffff */
.L_x_293:
[----:B------:R-:W-:Y:S05]  /*a980*/  BSYNC B1 ;  /* 0x0000000000017941 */ /* 0x000fea0003800000 */
.L_x_292:
[----:B------:R-:W-:Y:S01]  /*a990*/  LOP3.LUT P3, RZ, R13, 0xff, RZ, 0xc0, !PT ;  /* 0x000000ff0dff7812 */ /* 0x000fe2000786c0ff */
[----:B------:R-:W-:Y:S01]  /*a9a0*/  IMAD.IADD R12, R3, 0x1, R12 ;  /* 0x00000001030c7824 */ /* 0x000fe200078e020c */
[----:B------:R-:W-:Y:S01]  /*a9b0*/  IADD3 R16, P4, R16, UR20, RZ ;  /* 0x0000001410107c10 */ /* 0x000fe2000ff9e0ff */
[----:B------:R-:W-:Y:S01]  /*a9c0*/  ULDC.64 UR4, c[0x0][0x650] ;  /* 0x0001940000047ab9 */ /* 0x000fe20000000a00 */
[----:B------:R-:W-:Y:S01]  /*a9d0*/  BSSY B1, `(.L_x_298) ;  /* 0x000006a000017945 */ /* 0x000fe20003800000 */
[----:B------:R-:W-:Y:S01]  /*a9e0*/  IMAD.MOV.U32 R9, RZ, RZ, -0x1 ;  /* 0xffffffffff097424 */ /* 0x000fe200078e00ff */
[----:B------:R-:W-:Y:S01]  /*a9f0*/  ISETP.GT.U32.AND P1, PT, R12, 0x5, PT ;  /* 0x000000050c00780c */ /* 0x000fe20003f24070 */
[----:B------:R-:W-:Y:S01]  /*aa00*/  IMAD.MOV.U32 R8, RZ, RZ, -0x1 ;  /* 0xffffffffff087424 */ /* 0x000fe200078e00ff */
[----:B------:R-:W-:Y:S02]  /*aa10*/  IADD3.X R17, R17, UR13, RZ, P4, !PT ;  /* 0x0000000d11117c10 */ /* 0x000fe4000a7fe4ff */
[----:B------:R-:W-:-:S02]  /*aa20*/  ISETP.LT.U32.AND P1, PT, R3, 0x6, P1 ;  /* 0x000000060300780c */ /* 0x000fc40000f21070 */
[----:B------:R-:W-:Y:S01]  /*aa30*/  PRMT R13, RZ, 0x7610, R13 ;  /* 0x00007610ff0d7816 */ /* 0x000fe2000000000d */
[----:B------:R-:W0:Y:S01]  /*aa40*/  @P3 S2R R5, SR_CgaCtaId ;  /* 0x0000000000053919 */ /* 0x000e220000008800 */
[----:B------:R-:W-:-:S04]  /*aa50*/  @P3 MOV R4, 0x400 ;  /* 0x0000040000043802 */ /* 0x000fc80000000f00 */
[----:B0-----:R-:W-:Y:S01]  /*aa60*/  @P3 LEA R6, R5, R4, 0x18 ;  /* 0x0000000405063211 */ /* 0x001fe200078ec0ff */
[----:B------:R-:W-:-:S03]  /*aa70*/  IMAD.WIDE.U32 R4, R12, -0x55555555, RZ ;  /* 0xaaaaaaab0c047825 */ /* 0x000fc600078e00ff */
[----:B------:R0:W-:Y:S01]  /*aa80*/  @P3 SYNCS.ARRIVE.TRANS64.A1T0 RZ, [R6+URZ+0x78], RZ ;  /* 0x000078ff06ff39a7 */ /* 0x0001e2000810003f */
[----:B------:R-:W-:Y:S02]  /*aa90*/  ISETP.GE.U32.AND P3, PT, R3, 0x6, PT ;  /* 0x000000060300780c */ /* 0x000fe40003f66070 */
[----:B------:R-:W-:Y:S02]  /*aaa0*/  SHF.R.U32.HI R7, RZ, 0x2, R5 ;  /* 0x00000002ff077819 */ /* 0x000fe40000011605 */
[----:B------:R-:W-:Y:S02]  /*aab0*/  SEL R5, RZ, 0x1, !P1 ;  /* 0x00000001ff057807 */ /* 0x000fe40004800000 */
[----:B------:R-:W-:Y:S01]  /*aac0*/  ISETP.GE.U32.AND P1, PT, R16, UR4, PT ;  /* 0x0000000410007c0c */ /* 0x000fe2000bf26070 */
[----:B------:R-:W-:Y:S01]  /*aad0*/  IMAD R12, R7, -0x6, R12 ;  /* 0xfffffffa070c7824 */ /* 0x000fe200078e020c */
[----:B------:R-:W-:Y:S02]  /*aae0*/  LOP3.LUT R0, R0, R5, RZ, 0x3c, !PT ;  /* 0x0000000500007212 */ /* 0x000fe400078e3cff */
[----:B------:R-:W-:-:S02]  /*aaf0*/  ISETP.GE.U32.AND.EX P1, PT, R17, UR5, PT, P1 ;  /* 0x0000000511007c0c */ /* 0x000fc4000bf26110 */
[----:B------:R-:W-:Y:S02]  /*ab00*/  PRMT R4, RZ, 0x7610, R4 ;  /* 0x00007610ff047816 */ /* 0x000fe40000000004 */
[----:B------:R-:W-:Y:S01]  /*ab10*/  @P3 LOP3.LUT R0, R0, 0x1, R7, 0x78, !PT ;  /* 0x0000000100003812 */ /* 0x000fe200078e7807 */
[----:B------:R-:W-:-:S08]  /*ab20*/  IMAD.MOV.U32 R7, RZ, RZ, -0x1 ;  /* 0xffffffffff077424 */ /* 0x000fd000078e00ff */
[----:B0-----:R-:W-:Y:S05]  /*ab30*/  @P1 BRA `(.L_x_299) ;  /* 0x00000004004c1947 */ /* 0x001fea0003800000 */
[----:B------:R-:W-:Y:S01]  /*ab40*/  ULDC.64 UR4, c[0x0][0x628] ;  /* 0x00018a0000047ab9 */ /* 0x000fe20000000a00 */
[----:B------:R-:W0:Y:S01]  /*ab50*/  S2R R15, SR_CTAID.X ;  /* 0x00000000000f7919 */ /* 0x000e220000002500 */
[----:B------:R-:W-:Y:S01]  /*ab60*/  ISETP.NE.U32.AND P1, PT, RZ, UR4, PT ;  /* 0x00000004ff007c0c */ /* 0x000fe2000bf25070 */
[----:B------:R-:W-:Y:S01]  /*ab70*/  ULDC UR7, c[0x0][0x630] ;  /* 0x00018c0000077ab9 */ /* 0x000fe20000000800 */
[----:B------:R-:W-:Y:S01]  /*ab80*/  IMAD.MOV.U32 R4, RZ, RZ, R16 ;  /* 0x000000ffff047224 */ /* 0x000fe200078e0010 */
[----:B------:R-:W1:Y:S01]  /*ab90*/  S2R R14, SR_CTAID.Y ;  /* 0x00000000000e7919 */ /* 0x000e620000002600 */
[----:B------:R-:W-:Y:S01]  /*aba0*/  ISETP.NE.AND.EX P1, PT, RZ, UR5, PT, P1 ;  /* 0x00000005ff007c0c */ /* 0x000fe2000bf25310 */
[----:B------:R-:W-:-:S12]  /*abb0*/  IMAD.MOV.U32 R5, RZ, RZ, R17 ;  /* 0x000000ffff057224 */ /* 0x000fd800078e0011 */
[----:B------:R-:W-:Y:S05]  /*abc0*/  @!P1 BRA `(.L_x_300) ;  /* 0x0000000000289947 */ /* 0x000fea0003800000 */
[----:B------:R-:W-:Y:S02]  /*abd0*/  ULDC UR6, c[0x0][0x634] ;  /* 0x00018d0000067ab9 */ /* 0x000fe40000000800 */
[----:B------:R-:W-:-:S05]  /*abe0*/  IADD3 R9, P1, R16, UR6, RZ ;  /* 0x0000000610097c10 */ /* 0x000fca000ff3e0ff */
[----:B------:R-:W-:-:S04]  /*abf0*/  IMAD.X R21, RZ, RZ, R17, P1 ;  /* 0x000000ffff157224 */ /* 0x000fc800008e0611 */
[----:B------:R-:W-:-:S04]  /*ac00*/  IMAD.WIDE.U32 R6, R21, UR4, RZ ;  /* 0x0000000415067c25 */ /* 0x000fc8000f8e00ff */
[----:B------:R-:W-:-:S04]  /*ac10*/  IMAD.WIDE.U32 R6, P1, R9, UR5, R6 ;  /* 0x0000000509067c25 */ /* 0x000fc8000f820006 */
[----:B------:R-:W-:-:S04]  /*ac20*/  IMAD.WIDE.U32 R8, R9, UR4, RZ ;  /* 0x0000000409087c25 */ /* 0x000fc8000f8e00ff */
[----:B------:R-:W-:Y:S01]  /*ac30*/  IMAD.X R5, RZ, RZ, RZ, P1 ;  /* 0x000000ffff057224 */ /* 0x000fe200008e06ff */
[----:B------:R-:W-:Y:S01]  /*ac40*/  IADD3 RZ, P1, R9, R6, RZ ;  /* 0x0000000609ff7210 */ /* 0x000fe20007f3e0ff */
[----:B------:R-:W-:-:S04]  /*ac50*/  IMAD.MOV.U32 R4, RZ, RZ, R7 ;  /* 0x000000ffff047224 */ /* 0x000fc800078e0007 */
[----:B------:R-:W-:-:S08]  /*ac60*/  IMAD.WIDE.U32.X R4, R21, UR5, R4, P1 ;  /* 0x0000000515047c25 */ /* 0x000fd000088e0404 */
.L_x_300:
[--C-:B------:R-:W-:Y:S01]  /*ac70*/  SHF.R.U64 R8, R4, UR7, R5.reuse ;  /* 0x0000000704087c19 */ /* 0x100fe20008001205 */
[----:B------:R-:W-:Y:S01]  /*ac80*/  ULDC.64 UR4, c[0x0][0x620] ;  /* 0x0001880000047ab9 */ /* 0x000fe20000000a00 */
[----:B------:R-:W-:Y:S01]  /*ac90*/  SHF.R.U32.HI R4, RZ, UR7, R5 ;  /* 0x00000007ff047c19 */ /* 0x000fe20008011605 */
[----:B------:R-:W2:Y:S01]  /*aca0*/  LDC R24, c[0x0][0x144] ;  /* 0x00005100ff187b82 */ /* 0x000ea20000000800 */
[----:B------:R-:W-:Y:S01]  /*acb0*/  IADD3 R7, P1, RZ, -R8, RZ ;  /* 0x80000008ff077210 */ /* 0x000fe20007f3e0ff */
[----:B------:R-:W-:Y:S01]  /*acc0*/  ULDC.64 UR8, c[0x0][0x640] ;  /* 0x0001900000087ab9 */ /* 0x000fe20000000a00 */
[----:B0-----:R-:W-:Y:S01]  /*acd0*/  I2FP.F32.U32 R9, R15 ;  /* 0x0000000f00097245 */ /* 0x001fe20000201000 */
[----:B------:R-:W-:Y:S02]  /*ace0*/  ULDC UR6, c[0x0][0x608] ;  /* 0x0001820000067ab9 */ /* 0x000fe40000000800 */
[----:B------:R-:W-:Y:S01]  /*acf0*/  IMAD.X R4, RZ, RZ, ~R4, P1 ;  /* 0x000000ffff047224 */ /* 0x000fe200008e0e04 */
[----:B------:R-:W-:Y:S01]  /*ad00*/  ISETP.NE.U32.AND P1, PT, RZ, UR8, PT ;  /* 0x00000008ff007c0c */ /* 0x000fe2000bf25070 */
[----:B------:R-:W0:Y:S02]  /*ad10*/  LDC R21, c[0x0][0x148] ;  /* 0x00005200ff157b82 */ /* 0x000e240000000800 */
[----:B------:R-:W-:Y:S01]  /*ad20*/  IMAD R6, R4, UR4, RZ ;  /* 0x0000000404067c24 */ /* 0x000fe2000f8e02ff */
[----:B------:R-:W-:Y:S01]  /*ad30*/  ISETP.NE.AND.EX P1, PT, RZ, UR9, PT, P1 ;  /* 0x00000009ff007c0c */ /* 0x000fe2000bf25310 */
[----:B------:R-:W-:Y:S01]  /*ad40*/  IMAD.WIDE.U32 R4, R7, UR4, R16 ;  /* 0x0000000407047c25 */ /* 0x000fe2000f8e0010 */
[----:B------:R-:W-:-:S03]  /*ad50*/  ULDC UR4, c[0x0][0x150] ;  /* 0x0000540000047ab9 */ /* 0x000fc60000000800 */
[----:B------:R-:W-:Y:S02]  /*ad60*/  IMAD R7, R7, UR5, R6 ;  /* 0x0000000507077c24 */ /* 0x000fe4000f8e0206 */
[----:B------:R-:W-:Y:S01]  /*ad70*/  FMUL R6, R9, UR4 ;  /* 0x0000000409067c20 */ /* 0x000fe20008400000 */
[----:B------:R-:W-:Y:S01]  /*ad80*/  ULDC UR4, c[0x0][0x618] ;  /* 0x0001860000047ab9 */ /* 0x000fe20000000800 */
[----:B------:R-:W-:Y:S01]  /*ad90*/  ULDC UR5, c[0x0][0x154] ;  /* 0x0000550000057ab9 */ /* 0x000fe20000000800 */
[----:B------:R-:W-:-:S03]  /*ada0*/  IMAD.IADD R5, R5, 0x1, R7 ;  /* 0x0000000105057824 */ /* 0x000fc600078e0207 */
[----:B------:R-:W3:Y:S02]  /*adb0*/  F2I.U32.TRUNC.NTZ R6, R6 ;  /* 0x0000000600067305 */ /* 0x000ee4000020f000 */
[----:B------:R-:W-:Y:S02]  /*adc0*/  SHF.R.U64 R9, R4, UR4, R5 ;  /* 0x0000000404097c19 */ /* 0x000fe40008001205 */
[----:B-1----:R-:W-:-:S05]  /*add0*/  I2FP.F32.U32 R4, R14 ;  /* 0x0000000e00047245 */ /* 0x002fca0000201000 */
[----:B------:R-:W-:Y:S01]  /*ade0*/  FMUL R22, R4, UR5 ;  /* 0x0000000504167c20 */ /* 0x000fe20008400000 */
[----:B------:R-:W-:Y:S01]  /*adf0*/  SHF.R.U32.HI R4, RZ, UR4, R5 ;  /* 0x00000004ff047c19 */ /* 0x000fe20008011605 */
[----:B------:R-:W-:-:S03]  /*ae00*/  ULDC UR4, c[0x0][0x658] ;  /* 0x0001960000047ab9 */ /* 0x000fc60000000800 */
[--C-:B------:R-:W-:Y:S01]  /*ae10*/  SHF.R.U64 R20, R9, UR6, R4.reuse ;  /* 0x0000000609147c19 */ /* 0x100fe20008001204 */
[----:B------:R-:W1:Y:S01]  /*ae20*/  F2I.U32.TRUNC.NTZ R22, R22 ;  /* 0x0000001600167305 */ /* 0x000e62000020f000 */
[----:B------:R-:W-:Y:S01]  /*ae30*/  SHF.R.U32.HI R5, RZ, UR6, R4 ;  /* 0x00000006ff057c19 */ /* 0x000fe20008011604 */
[----:B---3--:R-:W-:-:S03]  /*ae40*/  IMAD.MOV R6, RZ, RZ, -R6 ;  /* 0x000000ffff067224 */ /* 0x008fc600078e0a06 */
[----:B------:R-:W-:Y:S01]  /*ae50*/  SHF.R.U64 R18, R20, UR4, R5 ;  /* 0x0000000414127c19 */ /* 0x000fe20008001205 */
[----:B--2---:R-:W-:Y:S01]  /*ae60*/  IMAD R15, R24, R6, R15 ;  /* 0x00000006180f7224 */ /* 0x004fe200078e020f */
[----:B------:R-:W-:-:S03]  /*ae70*/  SHF.R.U32.HI R23, RZ, UR4, R5 ;  /* 0x00000004ff177c19 */ /* 0x000fc60008011605 */
[----:B------:R-:W-:Y:S02]  /*ae80*/  IMAD.MOV.U32 R4, RZ, RZ, R18 ;  /* 0x000000ffff047224 */ /* 0x000fe400078e0012 */
[----:B------:R-:W-:Y:S01]  /*ae90*/  IMAD.MOV.U32 R5, RZ, RZ, R23 ;  /* 0x000000ffff057224 */ /* 0x000fe200078e0017 */
[----:B-1----:R-:W-:Y:S06]  /*aea0*/  @!P1 BRA `(.L_x_301) ;  /* 0x0000000000289947 */ /* 0x002fec0003800000 */
[----:B------:R-:W-:Y:S02]  /*aeb0*/  ULDC UR4, c[0x0][0x64c] ;  /* 0x0001930000047ab9 */ /* 0x000fe40000000800 */
[----:B------:R-:W-:-:S05]  /*aec0*/  IADD3 R5, P1, R18, UR4, RZ ;  /* 0x0000000412057c10 */ /* 0x000fca000ff3e0ff */
[----:B------:R-:W-:-:S04]  /*aed0*/  IMAD.X R23, RZ, RZ, R23, P1 ;  /* 0x000000ffff177224 */ /* 0x000fc800008e0617 */
[----:B------:R-:W-:-:S04]  /*aee0*/  IMAD.WIDE.U32 R6, R23, UR8, RZ ;  /* 0x0000000817067c25 */ /* 0x000fc8000f8e00ff */
[----:B------:R-:W-:-:S04]  /*aef0*/  IMAD.WIDE.U32 R6, P1, R5, UR9, R6 ;  /* 0x0000000905067c25 */ /* 0x000fc8000f820006 */
[----:B------:R-:W-:-:S04]  /*af00*/  IMAD.WIDE.U32 R4, R5, UR8, RZ ;  /* 0x0000000805047c25 */ /* 0x000fc8000f8e00ff */
[----:B------:R-:W-:Y:S01]  /*af10*/  IMAD.MOV.U32 R4, RZ, RZ, R7 ;  /* 0x000000ffff047224 */ /* 0x000fe200078e0007 */
[----:B------:R-:W-:Y:S01]  /*af20*/  IADD3 RZ, P3, R5, R6, RZ ;  /* 0x0000000605ff7210 */ /* 0x000fe20007f7e0ff */
[----:B------:R-:W-:-:S04]  /*af30*/  IMAD.X R5, RZ, RZ, RZ, P1 ;  /* 0x000000ffff057224 */ /* 0x000fc800008e06ff */
[----:B------:R-:W-:-:S08]  /*af40*/  IMAD.WIDE.U32.X R4, R23, UR9, R4, P3 ;  /* 0x0000000917047c25 */ /* 0x000fd000098e0404 */
.L_x_301:
[----:B------:R-:W-:Y:S01]  /*af50*/  ISETP.NE.AND P1, PT, R2, 0x1, PT ;  /* 0x000000010200780c */ /* 0x000fe20003f25270 */
[----:B------:R-:W-:Y:S01]  /*af60*/  ULDC UR4, c[0x0][0x648] ;  /* 0x0001920000047ab9 */ /* 0x000fe20000000800 */
[----:B------:R-:W-:Y:S01]  /*af70*/  LOP3.LUT R20, R20, UR17, RZ, 0xc0, !PT ;  /* 0x0000001114147c12 */ /* 0x000fe2000f8ec0ff */
[----:B------:R-:W-:Y:S01]  /*af80*/  IMAD.MOV R22, RZ, RZ, -R22 ;  /* 0x000000ffff167224 */ /* 0x000fe200078e0a16 */
[----:B------:R-:W-:Y:S01]  /*af90*/  SHF.R.U64 R5, R4, UR4, R5 ;  /* 0x0000000404057c19 */ /* 0x000fe20008001205 */
[----:B------:R-:W-:Y:S01]  /*afa0*/  ULDC UR4, c[0x0][0x638] ;  /* 0x00018e0000047ab9 */ /* 0x000fe20000000800 */
[----:B------:R-:W-:Y:S01]  /*afb0*/  LOP3.LUT R9, R9, UR16, RZ, 0xc0, !PT ;  /* 0x0000001009097c12 */ /* 0x000fe2000f8ec0ff */
[----:B------:R-:W-:Y:S01]  /*afc0*/  ULDC UR5, c[0x0][0x610] ;  /* 0x0001840000057ab9 */ /* 0x000fe20000000800 */
[----:B------:R-:W-:Y:S02]  /*afd0*/  IMAD.MOV.U32 R4, RZ, RZ, 0x1 ;  /* 0x00000001ff047424 */ /* 0x000fe400078e00ff */
[----:B------:R-:W-:-:S02]  /*afe0*/  IMAD.MOV R7, RZ, RZ, -R5 ;  /* 0x000000ffff077224 */ /* 0x000fc400078e0a05 */
[----:B------:R-:W-:Y:S02]  /*aff0*/  IMAD R20, R5, UR18, R20 ;  /* 0x0000001205147c24 */ /* 0x000fe4000f8e0214 */
[----:B0-----:R-:W-:Y:S02]  /*b000*/  @P1 IMAD R15, R21, R22, R14 ;  /* 0x00000016150f1224 */ /* 0x001fe400078e020e */
[----:B------:R-:W-:Y:S01]  /*b010*/  IMAD R18, R7, UR4, R18 ;  /* 0x0000000407127c24 */ /* 0x000fe2000f8e0212 */
[----:B------:R-:W-:Y:S01]  /*b020*/  ULDC UR4, c[0x0][0x600] ;  /* 0x0001800000047ab9 */ /* 0x000fe20000000800 */
[----:B------:R-:W-:Y:S02]  /*b030*/  IMAD R15, R20, UR5, R15 ;  /* 0x00000005140f7c24 */ /* 0x000fe4000f8e020f */
[----:B------:R-:W-:-:S05]  /*b040*/  IMAD R18, R18, UR4, R9 ;  /* 0x0000000412127c24 */ /* 0x000fca000f8e0209 */
[----:B------:R-:W-:Y:S02]  /*b050*/  SEL R9, R18, R15, !P1 ;  /* 0x0000000f12097207 */ /* 0x000fe40004800000 */
[----:B------:R-:W-:-:S07]  /*b060*/  SEL R7, R15, R18, !P1 ;  /* 0x000000120f077207 */ /* 0x000fce0004800000 */
.L_x_299:
[----:B------:R-:W-:Y:S05]  /*b070*/  BSYNC B1 ;  /* 0x0000000000017941 */ /* 0x000fea0003800000 */
.L_x_298:
[----:B------:R-:W-:-:S13]  /*b080*/  LOP3.LUT P1, RZ, R4, 0xff, RZ, 0xc0, !PT ;  /* 0x000000ff04ff7812 */ /* 0x000fda000782c0ff */
[----:B------:R-:W-:Y:S05]  /*b090*/  @P1 BRA `(.L_x_302) ;  /* 0xfffffff4004c1947 */ /* 0x000fea000383ffff */
[----:B------:R-:W-:Y:S05]  /*b0a0*/  BSYNC B0 ;  /* 0x0000000000007941 */ /* 0x000fea0003800000 */
.L_x_290:
[----:B------:R-:W-:-:S03]  /*b0b0*/  UMOV UR4, 0xffffffff ;  /* 0xffffffff00047882 */ /* 0x000fc60000000000 */
[----:B------:R-:W-:Y:S05]  /*b0c0*/  BRA.DIV UR4, `(.L_x_303) ;  /* 0x0000000604607947 */ /* 0x000fea000b800000 */
[----:B------:R-:W-:-:S13]  /*b0d0*/  ELECT P6, URZ, PT ;  /* 0x00000000003f782f */ /* 0x000fda00038c0000 */
.L_x_319:
[----:B------:R-:W-:Y:S04]  /*b0e0*/  BSSY B0, `(.L_x_304) ;  /* 0x000003d000007945 */ /* 0x000fe80003800000 */
[----:B------:R-:W-:Y:S05]  /*b0f0*/  @!P6 BRA `(.L_x_305) ;  /* 0x0000000000ece947 */ /* 0x000fea0003800000 */
[----:B------:R-:W-:-:S04]  /*b100*/  LOP3.LUT R19, R19, 0x2, RZ, 0xfc, !PT ;  /* 0x0000000213137812 */ /* 0x000fc800078efcff */
[----:B------:R-:W-:-:S13]  /*b110*/  ISETP.NE.AND P0, PT, R19, 0x3, PT ;  /* 0x000000031300780c */ /* 0x000fda0003f05270 */
[----:B------:R-:W-:Y:S05]  /*b120*/  @!P0 BRA `(.L_x_306) ;  /* 0x0000000000048947 */ /* 0x000fea0003800000 */
[----:B------:R-:W-:Y:S01]  /*b130*/  BPT.TRAP 0x1 ;  /* 0x000000040000795c */ /* 0x000fe20000300000 */
.L_x_306:
[----:B------:R-:W0:Y:S01]  /*b140*/  S2R R3, SR_CgaCtaId ;  /* 0x0000000000037919 */ /* 0x000e220000008800 */
[----:B------:R-:W-:-:S04]  /*b150*/  MOV R2, 0x400 ;  /* 0x0000040000027802 */ /* 0x000fc80000000f00 */
[----:B0-----:R-:W-:Y:S02]  /*b160*/  LEA R3, R3, R2, 0x18 ;  /* 0x0000000203037211 */ /* 0x001fe400078ec0ff */
[----:B------:R-:W-:-:S03]  /*b170*/  SHF.L.U32 R2, R0, 0x1f, RZ ;  /* 0x0000001f00027819 */ /* 0x000fc600000006ff */
[----:B------:R-:W-:-:S04]  /*b180*/  VIADD R3, R3, 0x30 ;  /* 0x0000003003037836 */ /* 0x000fc80000000000 */
[C---:B------:R-:W-:Y:S02]  /*b190*/  IMAD R7, R12.reuse, 0x8, R3 ;  /* 0x000000080c077824 */ /* 0x040fe400078e0203 */
[----:B------:R-:W-:Y:S02]  /*b1a0*/  VIADD R12, R12, 0x1 ;  /* 0x000000010c0c7836 */ /* 0x000fe40000000000 */
[----:B------:R-:W0:Y:S03]  /*b1b0*/  SYNCS.PHASECHK.TRANS64.TRYWAIT P0, [R7+URZ], R2 ;  /* 0x00000002070075a7 */ /* 0x000e26000800017f */
[----:B------:R-:W-:-:S04]  /*b1c0*/  ISETP.NE.AND P1, PT, R12, 0x6, PT ;  /* 0x000000060c00780c */ /* 0x000fc80003f25270 */
[----:B------:R-:W-:Y:S02]  /*b1d0*/  SEL R5, RZ, 0x1, P1 ;  /* 0x00000001ff057807 */ /* 0x000fe40000800000 */
[----:B------:R-:W-:Y:S02]  /*b1e0*/  SEL R12, R12, RZ, P1 ;  /* 0x000000ff0c0c7207 */ /* 0x000fe40000800000 */
[----:B------:R-:W-:-:S03]  /*b1f0*/  LOP3.LUT R5, R0, R5, RZ, 0x3c, !PT ;  /* 0x0000000500057212 */ /* 0x000fc600078e3cff */
[----:B------:R-:W-:Y:S01]  /*b200*/  IMAD R9, R12, 0x8, R3 ;  /* 0x000000080c097824 */ /* 0x000fe200078e0203 */
[----:B------:R-:W-:Y:S01]  /*b210*/  SHF.L.U32 R4, R5, 0x1f, RZ ;  /* 0x0000001f05047819 */ /* 0x000fe200000006ff */
[----:B0-----:R-:W-:Y:S06]  /*b220*/  @!P0 BRA `(.L_x_307) ;  /* 0x0000000400288947 */ /* 0x001fec0003800000 */
.L_x_320:
[----:B------:R-:W1:Y:S01]  /*b230*/  SYNCS.PHASECHK.TRANS64.TRYWAIT P0, [R9+URZ], R4 ;  /* 0x00000004090075a7 */ /* 0x000e62000800017f */
[----:B------:R-:W-:-:S05]  /*b240*/  VIADD R0, R12, 0x1 ;  /* 0x000000010c007836 */ /* 0x000fca0000000000 */
[----:B------:R-:W-:-:S04]  /*b250*/  ISETP.NE.AND P1, PT, R0, 0x6, PT ;  /* 0x000000060000780c */ /* 0x000fc80003f25270 */
[----:B0-----:R-:W-:Y:S02]  /*b260*/  SEL R2, RZ, 0x1, P1 ;  /* 0x00000001ff027807 */ /* 0x001fe40000800000 */
[----:B------:R-:W-:Y:S02]  /*b270*/  SEL R0, R0, RZ, P1 ;  /* 0x000000ff00007207 */ /* 0x000fe40000800000 */
[----:B------:R-:W-:-:S03]  /*b280*/  LOP3.LUT R7, R5, R2, RZ, 0x3c, !PT ;  /* 0x0000000205077212 */ /* 0x000fc600078e3cff */
[----:B------:R-:W-:Y:S01]  /*b290*/  IMAD R6, R0, 0x8, R3 ;  /* 0x0000000800067824 */ /* 0x000fe200078e0203 */
[----:B------:R-:W-:Y:S01]  /*b2a0*/  SHF.L.U32 R5, R7, 0x1f, RZ ;  /* 0x0000001f07057819 */ /* 0x000fe200000006ff */
[----:B-1----:R-:W-:Y:S06]  /*b2b0*/  @!P0 BRA `(.L_x_308) ;  /* 0x0000000400188947 */ /* 0x002fec0003800000 */
.L_x_321:
[----:B------:R-:W1:Y:S01]  /*b2c0*/  SYNCS.PHASECHK.TRANS64.TRYWAIT P0, [R6+URZ], R5 ;  /* 0x00000005060075a7 */ /* 0x000e62000800017f */
[----:B------:R-:W-:-:S05]  /*b2d0*/  VIADD R0, R0, 0x1 ;  /* 0x0000000100007836 */ /* 0x000fca0000000000 */
[----:B------:R-:W-:-:S04]  /*b2e0*/  ISETP.NE.AND P1, PT, R0, 0x6, PT ;  /* 0x000000060000780c */ /* 0x000fc80003f25270 */
[----:B------:R-:W-:Y:S02]  /*b2f0*/  SEL R2, RZ, 0x1, P1 ;  /* 0x00000001ff027807 */ /* 0x000fe40000800000 */
[----:B------:R-:W-:Y:S02]  /*b300*/  SEL R0, R0, RZ, P1 ;  /* 0x000000ff00007207 */ /* 0x000fe40000800000 */
[----:B------:R-:W-:-:S03]  /*b310*/  LOP3.LUT R7, R7, R2, RZ, 0x3c, !PT ;  /* 0x0000000207077212 */ /* 0x000fc600078e3cff */
[----:B0-----:R-:W-:Y:S01]  /*b320*/  IMAD R9, R0, 0x8, R3 ;  /* 0x0000000800097824 */ /* 0x001fe200078e0203 */
[----:B------:R-:W-:Y:S01]  /*b330*/  SHF.L.U32 R4, R7, 0x1f, RZ ;  /* 0x0000001f07047819 */ /* 0x000fe200000006ff */
[----:B-1----:R-:W-:Y:S06]  /*b340*/  @!P0 BRA `(.L_x_309) ;  /* 0x0000000400088947 */ /* 0x002fec0003800000 */
.L_x_322:
        /* <DEDUP_REMOVED lines=9> */
.L_x_323:
[----:B------:R-:W1:Y:S01]  /*b3e0*/  SYNCS.PHASECHK.TRANS64.TRYWAIT P0, [R6+URZ], R5 ;  /* 0x00000005060075a7 */ /* 0x000e62000800017f */
[----:B------:R-:W-:-:S05]  /*b3f0*/  VIADD R0, R0, 0x1 ;  /* 0x0000000100007836 */ /* 0x000fca0000000000 */
[----:B------:R-:W-:-:S04]  /*b400*/  ISETP.NE.AND P1, PT, R0, 0x6, PT ;  /* 0x000000060000780c */ /* 0x000fc80003f25270 */
[----:B------:R-:W-:Y:S02]  /*b410*/  SEL R2, RZ, 0x1, P1 ;  /* 0x00000001ff027807 */ /* 0x000fe40000800000 */
[----:B------:R-:W-:Y:S02]  /*b420*/  SEL R0, R0, RZ, P1 ;  /* 0x000000ff00007207 */ /* 0x000fe40000800000 */
[----:B------:R-:W-:Y:S01]  /*b430*/  LOP3.LUT R2, R7, R2, RZ, 0x3c, !PT ;  /* 0x0000000207027212 */ /* 0x000fe200078e3cff */
[----:B-1----:R-:W-:Y:S06]  /*b440*/  @!P0 BRA `(.L_x_311) ;  /* 0x0000000000f08947 */ /* 0x002fec0003800000 */
.L_x_324:
[----:B------:R-:W-:Y:S01]  /*b450*/  IMAD R3, R0, 0x8, R3 ;  /* 0x0000000800037824 */ /* 0x000fe200078e0203 */
[----:B------:R-:W-:-:S07]  /*b460*/  SHF.L.U32 R0, R2, 0x1f, RZ ;  /* 0x0000001f02007819 */ /* 0x000fce00000006ff */
.L_x_312:
[----:B--2---:R2:W3:Y:S02]  /*b470*/  SYNCS.PHASECHK.TRANS64.TRYWAIT P0, [R3+URZ], R0 ;  /* 0x00000000030075a7 */ /* 0x0044e4000800017f */
[----:B---3--:R-:W-:Y:S05]  /*b480*/  @!P0 NANOSLEEP.SYNCS 0x989680 ;  /* 0x009896800000895d */ /* 0x008fea0003900000 */
[----:B------:R-:W3:Y:S02]  /*b490*/  @!P0 SYNCS.PHASECHK.TRANS64 P0, [R3+URZ], R0 ;  /* 0x00000000030085a7 */ /* 0x000ee4000800007f */
[----:B---3--:R-:W-:Y:S05]  /*b4a0*/  @!P0 BRA `(.L_x_312) ;  /* 0xfffffffc00f08947 */ /* 0x008fea000383ffff */
.L_x_305:
[----:B------:R-:W-:Y:S05]  /*b4b0*/  BSYNC B0 ;  /* 0x0000000000007941 */ /* 0x000fea0003800000 */
.L_x_304:
[----:B------:R-:W-:Y:S05]  /*b4c0*/  EXIT ;  /* 0x000000000000794d */ /* 0x000fea0003800000 */
.L_x_17:
[----:B---3--:R3:W4:Y:S02]  /*b4d0*/  SYNCS.PHASECHK.TRANS64.TRYWAIT P1, [R3+URZ], R0 ;  /* 0x00000000030075a7 */ /* 0x008724000802017f */
[----:B----4-:R-:W-:Y:S05]  /*b4e0*/  @!P1 NANOSLEEP.SYNCS 0x989680 ;  /* 0x009896800000995d */ /* 0x010fea0003900000 */
[----:B------:R-:W4:Y:S02]  /*b4f0*/  @!P1 SYNCS.PHASECHK.TRANS64 P1, [R3+URZ], R0 ;  /* 0x00000000030095a7 */ /* 0x000f24000802007f */
[----:B----4-:R-:W-:Y:S05]  /*b500*/  @!P1 BRA `(.L_x_17) ;  /* 0xfffffffc00f09947 */ /* 0x010fea000383ffff */
[----:B------:R-:W-:Y:S05]  /*b510*/  BRA `(.L_x_16) ;  /* 0xffffff5c004c7947 */ /* 0x000fea000383ffff */
.L_x_22:
[----:B-1----:R-:W-:-:S04]  /*b520*/  IMAD.U32 R4, RZ, RZ, UR4 ;  /* 0x00000004ff047e24 */ /* 0x002fc8000f8e00ff */
[----:B------:R1:W2:Y:S03]  /*b530*/  SYNCS.PHASECHK.TRANS64.TRYWAIT P1, [R4+URZ], R3 ;  /* 0x00000003040075a7 */ /* 0x0002a6000802017f */
[----:B--2---:R-:W-:Y:S05]  /*b540*/  @!P1 NANOSLEEP.SYNCS 0x989680 ;  /* 0x009896800000995d */ /* 0x004fea0003900000 */
[----:B------:R-:W2:Y:S02]  /*b550*/  @!P1 SYNCS.PHASECHK.TRANS64 P1, [R4+URZ], R3 ;  /* 0x00000003040095a7 */ /* 0x000ea4000802007f */
[----:B--2---:R-:W-:Y:S05]  /*b560*/  @!P1 BRA `(.L_x_22) ;  /* 0xfffffffc00ec9947 */ /* 0x004fea000383ffff */
[----:B------:R-:W-:Y:S05]  /*b570*/  BRA `(.L_x_21) ;  /* 0xffffff5c00f07947 */ /* 0x000fea000383ffff */
.L_x_291:
[----:B------:R-:W-:Y:S01]  /*b580*/  BSSY B1, `(.L_x_313) ;  /* 0x0000006000017945 */ /* 0x000fe20003800000 */
[----:B------:R-:W-:-:S07]  /*b590*/  IMAD.MOV.U32 R15, RZ, RZ, -0x1 ;  /* 0xffffffffff0f7424 */ /* 0x000fce00078e00ff */
[----:B------:R-:W-:Y:S05]  /*b5a0*/  WARPSYNC.COLLECTIVE R15, `(.L_x_314) ;  /* 0x000000000f0c7348 */ /* 0x000fea0003c00000 */
[----:B------:R-:W-:Y:S02]  /*b5b0*/  ELECT P6, UR62, PT ;  /* 0x00000000003e782f */ /* 0x000fe400038c0000 */
[----:B------:R-:W-:Y:S01]  /*b5c0*/  MOV R14, UR62 ;  /* 0x0000003e000e7c02 */ /* 0x000fe20008000f00 */
[----:B------:R-:W-:Y:S10]  /*b5d0*/  ENDCOLLECTIVE ;  /* 0x000000000000791b */ /* 0x000ff40003800000 */
.L_x_314:
[----:B------:R-:W-:Y:S05]  /*b5e0*/  BSYNC B1 ;  /* 0x0000000000017941 */ /* 0x000fea0003800000 */
.L_x_313:
[----:B------:R-:W-:Y:S05]  /*b5f0*/  BRA `(.L_x_315) ;  /* 0xfffffff000007947 */ /* 0x000fea000383ffff */
.L_x_294:
[----:B0-----:R0:W1:Y:S02]  /*b600*/  SYNCS.PHASECHK.TRANS64.TRYWAIT P1, [R14+URZ+0x30], R7 ;  /* 0x000030070e0075a7 */ /* 0x001064000802017f */
[----:B-1----:R-:W-:Y:S05]  /*b610*/  @!P1 NANOSLEEP.SYNCS 0x989680 ;  /* 0x009896800000995d */ /* 0x002fea0003900000 */
[----:B------:R-:W1:Y:S02]  /*b620*/  @!P1 SYNCS.PHASECHK.TRANS64 P1, [R14+URZ+0x30], R7 ;  /* 0x000030070e0095a7 */ /* 0x000e64000802007f */
[----:B-1----:R-:W-:Y:S05]  /*b630*/  @!P1 BRA `(.L_x_294) ;  /* 0xfffffffc00f09947 */ /* 0x002fea000383ffff */
[----:B------:R-:W-:Y:S05]  /*b640*/  BRA `(.L_x_316) ;  /* 0xfffffff000347947 */ /* 0x000fea000383ffff */
.L_x_303:
[----:B------:R-:W-:Y:S01]  /*b650*/  BSSY B0, `(.L_x_317) ;  /* 0x0000006000007945 */ /* 0x000fe20003800000 */
[----:B------:R-:W-:-:S07]  /*b660*/  IMAD.MOV.U32 R15, RZ, RZ, -0x1 ;  /* 0xffffffffff0f7424 */ /* 0x000fce00078e00ff */
[----:B------:R-:W-:Y:S05]  /*b670*/  WARPSYNC.COLLECTIVE R15, `(.L_x_318) ;  /* 0x000000000f0c7348 */ /* 0x000fea0003c00000 */
[----:B------:R-:W-:Y:S02]  /*b680*/  ELECT P6, UR62, PT ;  /* 0x00000000003e782f */ /* 0x000fe400038c0000 */
[----:B------:R-:W-:Y:S01]  /*b690*/  MOV R14, UR62 ;  /* 0x0000003e000e7c02 */ /* 0x000fe20008000f00 */
[----:B------:R-:W-:Y:S10]  /*b6a0*/  ENDCOLLECTIVE ;  /* 0x000000000000791b */ /* 0x000ff40003800000 */
.L_x_318:
[----:B------:R-:W-:Y:S05]  /*b6b0*/  BSYNC B0 ;  /* 0x0000000000007941 */ /* 0x000fea0003800000 */
.L_x_317:
[----:B------:R-:W-:Y:S05]  /*b6c0*/  BRA `(.L_x_319) ;  /* 0xfffffff800847947 */ /* 0x000fea000383ffff */
.L_x_307:
[----:B0-----:R0:W1:Y:S02]  /*b6d0*/  SYNCS.PHASECHK.TRANS64.TRYWAIT P0, [R7+URZ], R2 ;  /* 0x00000002070075a7 */ /* 0x001064000800017f */
[----:B-1----:R-:W-:Y:S05]  /*b6e0*/  @!P0 NANOSLEEP.SYNCS 0x989680 ;  /* 0x009896800000895d */ /* 0x002fea0003900000 */
[----:B------:R-:W1:Y:S02]  /*b6f0*/  @!P0 SYNCS.PHASECHK.TRANS64 P0, [R7+URZ], R2 ;  /* 0x00000002070085a7 */ /* 0x000e64000800007f */
[----:B-1----:R-:W-:Y:S05]  /*b700*/  @!P0 BRA `(.L_x_307) ;  /* 0xfffffffc00f08947 */ /* 0x002fea000383ffff */
[----:B------:R-:W-:Y:S05]  /*b710*/  BRA `(.L_x_320) ;  /* 0xfffffff800c47947 */ /* 0x000fea000383ffff */
.L_x_308:
[----:B0-----:R0:W1:Y:S02]  /*b720*/  SYNCS.PHASECHK.TRANS64.TRYWAIT P0, [R9+URZ], R4 ;  /* 0x00000004090075a7 */ /* 0x001064000800017f */
[----:B-1----:R-:W-:Y:S05]  /*b730*/  @!P0 NANOSLEEP.SYNCS 0x989680 ;  /* 0x009896800000895d */ /* 0x002fea0003900000 */
[----:B------:R-:W1:Y:S02]  /*b740*/  @!P0 SYNCS.PHASECHK.TRANS64 P0, [R9+URZ], R4 ;  /* 0x00000004090085a7 */ /* 0x000e64000800007f */
[----:B-1----:R-:W-:Y:S05]  /*b750*/  @!P0 BRA `(.L_x_308) ;  /* 0xfffffffc00f08947 */ /* 0x002fea000383ffff */
[----:B------:R-:W-:Y:S05]  /*b760*/  BRA `(.L_x_321) ;  /* 0xfffffff800d47947 */ /* 0x000fea000383ffff */
.L_x_309:
[----:B0-----:R0:W1:Y:S02]  /*b770*/  SYNCS.PHASECHK.TRANS64.TRYWAIT P0, [R6+URZ], R5 ;  /* 0x00000005060075a7 */ /* 0x001064000800017f */
[----:B-1----:R-:W-:Y:S05]  /*b780*/  @!P0 NANOSLEEP.SYNCS 0x989680 ;  /* 0x009896800000895d */ /* 0x002fea0003900000 */
[----:B------:R-:W1:Y:S02]  /*b790*/  @!P0 SYNCS.PHASECHK.TRANS64 P0, [R6+URZ], R5 ;  /* 0x00000005060085a7 */ /* 0x000e64000800007f */
[----:B-1----:R-:W-:Y:S05]  /*b7a0*/  @!P0 BRA `(.L_x_309) ;  /* 0xfffffffc00f08947 */ /* 0x002fea000383ffff */
[----:B------:R-:W-:Y:S05]  /*b7b0*/  BRA `(.L_x_322) ;  /* 0xfffffff800e47947 */ /* 0x000fea000383ffff */
.L_x_310:
[----:B0-----:R0:W1:Y:S02]  /*b7c0*/  SYNCS.PHASECHK.TRANS64.TRYWAIT P0, [R9+URZ], R4 ;  /* 0x00000004090075a7 */ /* 0x001064000800017f */
[----:B-1----:R-:W-:Y:S05]  /*b7d0*/  @!P0 NANOSLEEP.SYNCS 0x989680 ;  /* 0x009896800000895d */ /* 0x002fea0003900000 */
[----:B------:R-:W1:Y:S02]  /*b7e0*/  @!P0 SYNCS.PHASECHK.TRANS64 P0, [R9+URZ], R4 ;  /* 0x00000004090085a7 */ /* 0x000e64000800007f */
[----:B-1----:R-:W-:Y:S05]  /*b7f0*/  @!P0 BRA `(.L_x_310) ;  /* 0xfffffffc00f08947 */ /* 0x002fea000383ffff */
[----:B------:R-:W-:Y:S05]  /*b800*/  BRA `(.L_x_323) ;  /* 0xfffffff800f47947 */ /* 0x000fea000383ffff */
.L_x_311:
[----:B-1----:R1:W2:Y:S02]  /*b810*/  SYNCS.PHASECHK.TRANS64.TRYWAIT P0, [R6+URZ], R5 ;  /* 0x00000005060075a7 */ /* 0x0022a4000800017f */
[----:B--2---:R-:W-:Y:S05]  /*b820*/  @!P0 NANOSLEEP.SYNCS 0x989680 ;  /* 0x009896800000895d */ /* 0x004fea0003900000 */
[----:B------:R-:W2:Y:S02]  /*b830*/  @!P0 SYNCS.PHASECHK.TRANS64 P0, [R6+URZ], R5 ;  /* 0x00000005060085a7 */ /* 0x000ea4000800007f */
[----:B--2---:R-:W-:Y:S05]  /*b840*/  @!P0 BRA `(.L_x_311) ;  /* 0xfffffffc00f08947 */ /* 0x004fea000383ffff */
[----:B------:R-:W-:Y:S05]  /*b850*/  BRA `(.L_x_324) ;  /* 0xfffffff800fc7947 */ /* 0x000fea000383ffff */
.L_x_325:
[----:B------:R-:W-:-:S00]  /*b860*/  BRA `(.L_x_325) ;  /* 0xfffffffc00fc7947 */ /* 0x000fc0000383ffff */
[----:B------:R-:W-:-:S00]  /*b870*/  NOP ;  /* 0x0000000000007918 */ /* 0x000fc00000000000 */
        /* <DEDUP_REMOVED lines=8> */
.L_x_326:


//--------------------- .nv.global.init           --------------------------
	.section	.nv.global.init,"aw",@progbits
.nv.global.init:
	.type		$str$22,@object
	.size		$str$22,($str$23 - $str$22)
$str$22:
        /*0000*/ 	.byte	0x6b, 0x5f, 0x74, 0x69, 0x6c, 0x65, 0x5f, 0x63, 0x6f, 0x75, 0x6e, 0x74, 0x20, 0x3e, 0x3d, 0x20
        /*0010*/ 	.byte	0x31, 0x00
	.type		$str$23,@object
	.size		$str$23,(__unnamed_1 - $str$23)
$str$23:
        /*0012*/ 	.byte	0x2f, 0x74, 0x6d, 0x70, 0x2f, 0x63, 0x75, 0x74, 0x6c, 0x61, 0x73, 0x73, 0x5f, 0x73, 0x77, 0x65
        /*0022*/ 	.byte	0x65, 0x70, 0x5f, 0x73, 0x72, 0x63, 0x2f, 0x69, 0x6e, 0x63, 0x6c, 0x75, 0x64, 0x65, 0x2f, 0x63
        /*0032*/ 	.byte	0x75, 0x74, 0x6c, 0x61, 0x73, 0x73, 0x2f, 0x67, 0x65, 0x6d, 0x6d, 0x2f, 0x63, 0x6f, 0x6c, 0x6c
        /*0042*/ 	.byte	0x65, 0x63, 0x74, 0x69, 0x76, 0x65, 0x2f, 0x73, 0x6d, 0x39, 0x30, 0x5f, 0x6d, 0x6d, 0x61, 0x5f
        /*0052*/ 	.byte	0x74, 0x6d, 0x61, 0x5f, 0x67, 0x6d, 0x6d, 0x61, 0x5f, 0x73, 0x73, 0x5f, 0x77, 0x61, 0x72, 0x70
        /*0062*/ 	.byte	0x73, 0x70, 0x65, 0x63, 0x69, 0x61, 0x6c, 0x69, 0x7a, 0x65, 0x64, 0x2e, 0x68, 0x70, 0x70, 0x00
	.type		__unnamed_1,@object
	.size		__unnamed_1,(.L_0 - __unnamed_1)
__unnamed_1:
        /*0072*/ 	.byte	0x76, 0x6f, 0x69, 0x64, 0x20, 0x63, 0x75, 0x74, 0x6c, 0x61, 0x73, 0x73, 0x3a, 0x3a, 0x67, 0x65
        /* <DEDUP_REMOVED lines=180> */
        /*0bc2*/ 	.byte	0x74, 0x69, 0x74, 0x79, 0x5d, 0x00
.L_0:


//--------------------- .nv.shared._ZN7cutlass13device_kernelINS_4gemm6kernel13GemmUniversalIN4cute5tupleIJiiiiEEENS1_10collective13CollectiveMmaINS1_34MainloopSm90TmaGmmaWarpSpecializedILi6ENS5_IJNS4_1CILi1EEESB_SB_EEENS1_35KernelTmaWarpSpecializedCooperativeEEENS5_IJNSA_ILi128EEENSA_ILi256EEENSA_ILi32EEEEEENS_10bfloat16_tENS5_IJlSB_lEEESJ_SK_NS4_8TiledMMAINS4_8MMA_AtomIJNS4_4SM904GMMA28MMA_64x256x16_F32BF16BF16_SSILNSO_5MajorE0ELSQ_0ELNSO_7ScaleInE1ELSR_1EEEEEENS4_6LayoutINS5_IJNSA_ILi2EEESB_SB_EEENS5_IJSB_NSA_ILi0EEESX_EEEEENS5_IJNS4_10UnderscoreES10_S10_EEEEENS4_13SM90_TMA_LOADENS4_14ComposedLayoutINS4_7SwizzleILi2ELi4ELi3EEENS4_18smem_ptr_flag_bitsILi16EEENSU_INS5_IJNSA_ILi8EEESH_EEENS5_IJSH_SB_EEEEEEEvNS4_8identityES13_S1D_vS1E_EENS_8epilogue10collective6detail29Sm90TmaWarpSpecializedAdapterINS1H_15DefaultEpilogueISJ_SK_SK_NS1G_6thread17LinearCombinationISJ_Li1EffLNS1L_9ScaleType4KindE0ELNS_15FloatRoundStyleE2ESJ_EENS1_15EpilogueDefaultEEEEEvvEEEEvNT_6ParamsE --------------------------
	.section	.nv.shared._ZN7cutlass13device_kernelINS_4gemm6kernel13GemmUniversalIN4cute5tupleIJiiiiEEENS1_10collective13CollectiveMmaINS1_34MainloopSm90TmaGmmaWarpSpecializedILi6ENS5_IJNS4_1CILi1EEESB_SB_EEENS1_35KernelTmaWarpSpecializedCooperativeEEENS5_IJNSA_ILi128EEENSA_ILi256EEENSA_ILi32EEEEEENS_10bfloat16_tENS5_IJlSB_lEEESJ_SK_NS4_8TiledMMAINS4_8MMA_AtomIJNS4_4SM904GMMA28MMA_64x256x16_F32BF16BF16_SSILNSO_5MajorE0ELSQ_0ELNSO_7ScaleInE1ELSR_1EEEEEENS4_6LayoutINS5_IJNSA_ILi2EEESB_SB_EEENS5_IJSB_NSA_ILi0EEESX_EEEEENS5_IJNS4_10UnderscoreES10_S10_EEEEENS4_13SM90_TMA_LOADENS4_14ComposedLayoutINS4_7SwizzleILi2ELi4ELi3EEENS4_18smem_ptr_flag_bitsILi16EEENSU_INS5_IJNSA_ILi8EEESH_EEENS5_IJSH_SB_EEEEEEEvNS4_8identityES13_S1D_vS1E_EENS_8epilogue10collective6detail29Sm90TmaWarpSpecializedAdapterINS1H_15DefaultEpilogueISJ_SK_SK_NS1G_6thread17LinearCombinationISJ_Li1EffLNS1L_9ScaleType4KindE0ELNS_15FloatRoundStyleE2ESJ_EENS1_15EpilogueDefaultEEEEEvvEEEEvNT_6ParamsE,"aw",@nobits
	.sectionflags	@""
	.align	16
	.zero		1024


//--------------------- .nv.shared.reserved.0     --------------------------
	.section	.nv.shared.reserved.0,"aw",@nobits
	.weak		__nv_reservedSMEM_offset_0_alias
	.size		__nv_reservedSMEM_offset_0_alias, 0, 0
	.other		__nv_reservedSMEM_offset_0_alias,@"STO_CUDA_RESERVED_SHARED STV_DEFAULT"
__nv_reservedSMEM_offset_0_alias:
	.zero		0


//--------------------- .nv.global                --------------------------
	.section	.nv.global,"aw",@nobits
.nv.global:
	.type		_ZN40_INTERNAL_e8f813c9_4_k_cu_fda8eee2_251844cute1_E,@object
	.size		_ZN40_INTERNAL_e8f813c9_4_k_cu_fda8eee2_251844cute1_E,(_ZN40_INTERNAL_e8f813c9_4_k_cu_fda8eee2_251844cuda3std3__45__cpo6cbeginE - _ZN40_INTERNAL_e8f813c9_4_k_cu_fda8eee2_251844cute1_E)
_ZN40_INTERNAL_e8f813c9_4_k_cu_fda8eee2_251844cute1_E:
	.zero		1
	.type		_ZN40_INTERNAL_e8f813c9_4_k_cu_fda8eee2_251844cuda3std3__45__cpo6cbeginE,@object
	.size		_ZN40_INTERNAL_e8f813c9_4_k_cu_fda8eee2_251844cuda3std3__45__cpo6cbeginE,(_ZN40_INTERNAL_e8f813c9_4_k_cu_fda8eee2_251844cuda3std3__48in_placeE - _ZN40_INTERNAL_e8f813c9_4_k_cu_fda8eee2_251844cuda3std3__45__cpo6cbeginE)
_ZN40_INTERNAL_e8f813c9_4_k_cu_fda8eee2_251844cuda3std3__45__cpo6cbeginE:
	.zero		1
	.type		_ZN40_INTERNAL_e8f813c9_4_k_cu_fda8eee2_251844cuda3std3__48in_placeE,@object
	.size		_ZN40_INTERNAL_e8f813c9_4_k_cu_fda8eee2_251844cuda3std3__48in_placeE,(_ZN40_INTERNAL_e8f813c9_4_k_cu_fda8eee2_251844cuda3std6ranges3__45__cpo9iter_moveE - _ZN40_INTERNAL_e8f813c9_4_k_cu_fda8eee2_251844cuda3std3__48in_placeE)
_ZN40_INTERNAL_e8f813c9_4_k_cu_fda8eee2_251844cuda3std3__48in_placeE:
	.zero		1
	.type		_ZN40_INTERNAL_e8f813c9_4_k_cu_fda8eee2_251844cuda3std6ranges3__45__cpo9iter_moveE,@object
	.size		_ZN40_INTERNAL_e8f813c9_4_k_cu_fda8eee2_251844cuda3std6ranges3__45__cpo9iter_moveE,(_ZN40_INTERNAL_e8f813c9_4_k_cu_fda8eee2_251844cuda3std3__45__cpo5beginE - _ZN40_INTERNAL_e8f813c9_4_k_cu_fda8eee2_251844cuda3std6ranges3__45__cpo9iter_moveE)
_ZN40_INTERNAL_e8f813c9_4_k_cu_fda8eee2_251844cuda3std6ranges3__45__cpo9iter_moveE:
	.zero		1
	.type		_ZN40_INTERNAL_e8f813c9_4_k_cu_fda8eee2_251844cuda3std3__45__cpo5beginE,@object
	.size		_ZN40_INTERNAL_e8f813c9_4_k_cu_fda8eee2_251844cuda3std3__45__cpo5beginE,(_ZN40_INTERNAL_e8f813c9_4_k_cu_fda8eee2_251844cuda3std3__442_GLOBAL__N__e8f813c9_4_k_cu_fda8eee2_251846ignoreE - _ZN40_INTERNAL_e8f813c9_4_k_cu_fda8eee2_251844cuda3std3__45__cpo5beginE)
_ZN40_INTERNAL_e8f813c9_4_k_cu_fda8eee2_251844cuda3std3__45__cpo5beginE:
	.zero		1
	.type		_ZN40_INTERNAL_e8f813c9_4_k_cu_fda8eee2_251844cuda3std3__442_GLOBAL__N__e8f813c9_4_k_cu_fda8eee2_251846ignoreE,@object
	.size		_ZN40_INTERNAL_e8f813c9_4_k_cu_fda8eee2_251844cuda3std3__442_GLOBAL__N__e8f813c9_4_k_cu_fda8eee2_251846ignoreE,(_ZN40_INTERNAL_e8f813c9_4_k_cu_fda8eee2_251844cute7productE - _ZN40_INTERNAL_e8f813c9_4_k_cu_fda8eee2_251844cuda3std3__442_GLOBAL__N__e8f813c9_4_k_cu_fda8eee2_251846ignoreE)
_ZN40_INTERNAL_e8f813c9_4_k_cu_fda8eee2_251844cuda3std3__442_GLOBAL__N__e8f813c9_4_k_cu_fda8eee2_251846ignoreE:
	.zero		1
	.type		_ZN40_INTERNAL_e8f813c9_4_k_cu_fda8eee2_251844cute7productE,@object
	.size		_ZN40_INTERNAL_e8f813c9_4_k_cu_fda8eee2_251844cute7productE,(_ZN40_INTERNAL_e8f813c9_4_k_cu_fda8eee2_251844cuda3std3__45__cpo3endE - _ZN40_INTERNAL_e8f813c9_4_k_cu_fda8eee2_251844cute7productE)
_ZN40_INTERNAL_e8f813c9_4_k_cu_fda8eee2_251844cute7productE:
	.zero		1
	.type		_ZN40_INTERNAL_e8f813c9_4_k_cu_fda8eee2_251844cuda3std3__45__cpo3endE,@object
	.size		_ZN40_INTERNAL_e8f813c9_4_k_cu_fda8eee2_251844cuda3std3__45__cpo3endE,(_ZN40_INTERNAL_e8f813c9_4_k_cu_fda8eee2_251844cuda3std3__419piecewise_constructE - _ZN40_INTERNAL_e8f813c9_4_k_cu_fda8eee2_251844cuda3std3__45__cpo3endE)
_ZN40_INTERNAL_e8f813c9_4_k_cu_fda8eee2_251844cuda3std3__45__cpo3endE:
	.zero		1
	.type		_ZN40_INTERNAL_e8f813c9_4_k_cu_fda8eee2_251844cuda3std3__419piecewise_constructE,@object
	.size		_ZN40_INTERNAL_e8f813c9_4_k_cu_fda8eee2_251844cuda3std3__419piecewise_constructE,(_ZN40_INTERNAL_e8f813c9_4_k_cu_fda8eee2_251844cuda3std3__45__cpo4cendE - _ZN40_INTERNAL_e8f813c9_4_k_cu_fda8eee2_251844cuda3std3__419piecewise_constructE)
_ZN40_INTERNAL_e8f813c9_4_k_cu_fda8eee2_251844cuda3std3__419piecewise_constructE:
	.zero		1
	.type		_ZN40_INTERNAL_e8f813c9_4_k_cu_fda8eee2_251844cuda3std3__45__cpo4cendE,@object
	.size		_ZN40_INTERNAL_e8f813c9_4_k_cu_fda8eee2_251844cuda3std3__45__cpo4cendE,(_ZN40_INTERNAL_e8f813c9_4_k_cu_fda8eee2_251844cuda3std6ranges3__45__cpo4swapE - _ZN40_INTERNAL_e8f813c9_4_k_cu_fda8eee2_251844cuda3std3__45__cpo4cendE)
_ZN40_INTERNAL_e8f813c9_4_k_cu_fda8eee2_251844cuda3std3__45__cpo4cendE:
	.zero		1
	.type		_ZN40_INTERNAL_e8f813c9_4_k_cu_fda8eee2_251844cuda3std6ranges3__45__cpo4swapE,@object
	.size		_ZN40_INTERNAL_e8f813c9_4_k_cu_fda8eee2_251844cuda3std6ranges3__45__cpo4swapE,(.L_8 - _ZN40_INTERNAL_e8f813c9_4_k_cu_fda8eee2_251844cuda3std6ranges3__45__cpo4swapE)
_ZN40_INTERNAL_e8f813c9_4_k_cu_fda8eee2_251844cuda3std6ranges3__45__cpo4swapE:
	.zero		1
.L_8:


//--------------------- .nv.constant0._ZN7cutlass13device_kernelINS_4gemm6kernel13GemmUniversalIN4cute5tupleIJiiiiEEENS1_10collective13CollectiveMmaINS1_34MainloopSm90TmaGmmaWarpSpecializedILi6ENS5_IJNS4_1CILi1EEESB_SB_EEENS1_35KernelTmaWarpSpecializedCooperativeEEENS5_IJNSA_ILi128EEENSA_ILi256EEENSA_ILi32EEEEEENS_10bfloat16_tENS5_IJlSB_lEEESJ_SK_NS4_8TiledMMAINS4_8MMA_AtomIJNS4_4SM904GMMA28MMA_64x256x16_F32BF16BF16_SSILNSO_5MajorE0ELSQ_0ELNSO_7ScaleInE1ELSR_1EEEEEENS4_6LayoutINS5_IJNSA_ILi2EEESB_SB_EEENS5_IJSB_NSA_ILi0EEESX_EEEEENS5_IJNS4_10UnderscoreES10_S10_EEEEENS4_13SM90_TMA_LOADENS4_14ComposedLayoutINS4_7SwizzleILi2ELi4ELi3EEENS4_18smem_ptr_flag_bitsILi16EEENSU_INS5_IJNSA_ILi8EEESH_EEENS5_IJSH_SB_EEEEEEEvNS4_8identityES13_S1D_vS1E_EENS_8epilogue10collective6detail29Sm90TmaWarpSpecializedAdapterINS1H_15DefaultEpilogueISJ_SK_SK_NS1G_6thread17LinearCombinationISJ_Li1EffLNS1L_9ScaleType4KindE0ELNS_15FloatRoundStyleE2ESJ_EENS1_15EpilogueDefaultEEEEEvvEEEEvNT_6ParamsE --------------------------
	.section	.nv.constant0._ZN7cutlass13device_kernelINS_4gemm6kernel13GemmUniversalIN4cute5tupleIJiiiiEEENS1_10collective13CollectiveMmaINS1_34MainloopSm90TmaGmmaWarpSpecializedILi6ENS5_IJNS4_1CILi1EEESB_SB_EEENS1_35KernelTmaWarpSpecializedCooperativeEEENS5_IJNSA_ILi128EEENSA_ILi256EEENSA_ILi32EEEEEENS_10bfloat16_tENS5_IJlSB_lEEESJ_SK_NS4_8TiledMMAINS4_8MMA_AtomIJNS4_4SM904GMMA28MMA_64x256x16_F32BF16BF16_SSILNSO_5MajorE0ELSQ_0ELNSO_7ScaleInE1ELSR_1EEEEEENS4_6LayoutINS5_IJNSA_ILi2EEESB_SB_EEENS5_IJSB_NSA_ILi0EEESX_EEEEENS5_IJNS4_10UnderscoreES10_S10_EEEEENS4_13SM90_TMA_LOADENS4_14ComposedLayoutINS4_7SwizzleILi2ELi4ELi3EEENS4_18smem_ptr_flag_bitsILi16EEENSU_INS5_IJNSA_ILi8EEESH_EEENS5_IJSH_SB_EEEEEEEvNS4_8identityES13_S1D_vS1E_EENS_8epilogue10collective6detail29Sm90TmaWarpSpecializedAdapterINS1H_15DefaultEpilogueISJ_SK_SK_NS1G_6thread17LinearCombinationISJ_Li1EffLNS1L_9ScaleType4KindE0ELNS_15FloatRoundStyleE2ESJ_EENS1_15EpilogueDefaultEEEEEvvEEEEvNT_6ParamsE,"a",@progbits
	.sectionflags	@""
	.align	4
.nv.constant0._ZN7cutlass13device_kernelINS_4gemm6kernel13GemmUniversalIN4cute5tupleIJiiiiEEENS1_10collective13CollectiveMmaINS1_34MainloopSm90TmaGmmaWarpSpecializedILi6ENS5_IJNS4_1CILi1EEESB_SB_EEENS1_35KernelTmaWarpSpecializedCooperativeEEENS5_IJNSA_ILi128EEENSA_ILi256EEENSA_ILi32EEEEEENS_10bfloat16_tENS5_IJlSB_lEEESJ_SK_NS4_8TiledMMAINS4_8MMA_AtomIJNS4_4SM904GMMA28MMA_64x256x16_F32BF16BF16_SSILNSO_5MajorE0ELSQ_0ELNSO_7ScaleInE1ELSR_1EEEEEENS4_6LayoutINS5_IJNSA_ILi2EEESB_SB_EEENS5_IJSB_NSA_ILi0EEESX_EEEEENS5_IJNS4_10UnderscoreES10_S10_EEEEENS4_13SM90_TMA_LOADENS4_14ComposedLayoutINS4_7SwizzleILi2ELi4ELi3EEENS4_18smem_ptr_flag_bitsILi16EEENSU_INS5_IJNSA_ILi8EEESH_EEENS5_IJSH_SB_EEEEEEEvNS4_8identityES13_S1D_vS1E_EENS_8epilogue10collective6detail29Sm90TmaWarpSpecializedAdapterINS1H_15DefaultEpilogueISJ_SK_SK_NS1G_6thread17LinearCombinationISJ_Li1EffLNS1L_9ScaleType4KindE0ELNS_15FloatRoundStyleE2ESJ_EENS1_15EpilogueDefaultEEEEEvvEEEEvNT_6ParamsE:
	.zero		1664


//--------------------- SYMBOLS --------------------------

	.type		.nv.reservedSmem.offset0,@object
	.size		.nv.reservedSmem.offset0,0x4
	.type		__assertfail,@function
